// auto-generated by cutlass_sweep.gemm — config: {"arch": "sm_100", "cluster_m": 1, "cluster_n": 8, "dtype": "nvfp4", "dtype_b": "nvfp4", "layout": "nt", "stages": 0, "tile_k": 64, "tile_m": 128, "tile_n": 128}
#include "cutlass/cutlass.h"
#include "cutlass/gemm/collective/collective_builder.hpp"
#include "cutlass/gemm/device/gemm_universal_adapter.h"
#include "cutlass/gemm/kernel/gemm_universal.hpp"
#include "cutlass/epilogue/collective/collective_builder.hpp"

using ElemA = cutlass::nv_float4_t<cutlass::float_e2m1_t>;
using ElemB = cutlass::nv_float4_t<cutlass::float_e2m1_t>;
using ElemCD = cutlass::bfloat16_t;
using Acc  = float;
using TileShape    = cute::Shape<cute::_128, cute::_128, cute::_64>;
using ClusterShape = cute::Shape<cute::_1, cute::_8, cute::_1>;

using CollectiveEpilogue = typename cutlass::epilogue::collective::CollectiveBuilder<
    cutlass::arch::Sm100, cutlass::arch::OpClassTensorOp,
    TileShape, ClusterShape,
    cutlass::epilogue::collective::EpilogueTileAuto,
    Acc, Acc,
    ElemCD, cutlass::layout::RowMajor, 128 / cutlass::sizeof_bits<ElemCD>::value,
    ElemCD, cutlass::layout::RowMajor, 128 / cutlass::sizeof_bits<ElemCD>::value,
    cutlass::epilogue::collective::EpilogueScheduleAuto
  >::CollectiveOp;

using CollectiveMainloop = typename cutlass::gemm::collective::CollectiveBuilder<
    cutlass::arch::Sm100, cutlass::arch::OpClassBlockScaledTensorOp,
    ElemA, cutlass::layout::RowMajor, 32,
    ElemB, cutlass::layout::ColumnMajor, 32,
    Acc,
    TileShape, ClusterShape,
    cutlass::gemm::collective::StageCountAutoCarveout<static_cast<int>(sizeof(typename CollectiveEpilogue::SharedStorage))>,
    cutlass::gemm::collective::KernelScheduleAuto
  >::CollectiveOp;

using GemmKernel = cutlass::gemm::kernel::GemmUniversal<
    cute::Shape<int,int,int,int>,
    CollectiveMainloop,
    CollectiveEpilogue
>;
using Gemm = cutlass::gemm::device::GemmUniversalAdapter<GemmKernel>;

// Force the device kernel symbol into the cubin without needing a host main.
auto* _anchor = &cutlass::device_kernel<GemmKernel>;


// ===== COMPILED SASS (sm_100a) =====

	.target	sm_100a

	.elftype	@"ET_EXEC"


//--------------------- .note.nv.tkinfo           --------------------------
	.section	.note.nv.tkinfo,"",@"SHT_NOTE"
	.sectionflags	@"SHF_NOTE_NV_TKINFO"
	.tkinfo
        /*0018*/ 	.word	0x00000002
        /*0030*/ 	.string	""
        /*0030*/ 	.string	"ptxas"
        /*0030*/ 	.string	"Cuda compilation tools, release 13.0, V13.0.88"
        /*0030*/ 	.string	"Build cuda_13.0.r13.0/compiler.36424714_0"
        /*0030*/ 	.string	"-arch sm_100a -m 64 "



//--------------------- .note.nv.cuinfo           --------------------------
	.section	.note.nv.cuinfo,"",@"SHT_NOTE"
	.sectionflags	@"SHF_NOTE_NV_CUINFO"
        /*0018*/ 	.short	0x0002
        /*001a*/ 	.short	0x0064
        /*001c*/ 	.short	0x0082
	.zero		2


//--------------------- .nv.info                  --------------------------
	.section	.nv.info,"",@"SHT_CUDA_INFO"
	.align	4


	//----- nvinfo : EIATTR_REGCOUNT
	.align		4
        /*0000*/ 	.byte	0x04, 0x2f
        /*0002*/ 	.short	(.L_19 - .L_18)
	.align		4
.L_18:
        /*0004*/ 	.word	index@(_ZN7cutlass13device_kernelINS_4gemm6kernel13GemmUniversalIN4cute5tupleIJiiiiEEENS1_10collective13CollectiveMmaINS1_46MainloopSm100TmaUmmaWarpSpecializedBlockScaledILi21ELi2ELi2ENS5_IJNS4_1CILi1EEENSA_ILi8EEESB_EEEEENS5_IJNSA_ILi128EEESF_NSA_ILi64EEEEEENS5_IJNS_12float_e2m1_tENS_13float_ue4m3_tEEEENS5_IJNS5_IJlSB_lEEENS4_6LayoutINS5_IJNS5_IJNS5_IJNSA_ILi32EEENSA_ILi4EEEEEEiEEENS5_IJNS5_IJNSA_ILi16EEESO_EEEiEEENS5_IJSB_iEEEEEENS5_IJST_NS5_IJNS5_IJNSA_ILi0EEESB_EEENSA_ILi512EEEEEENS5_IJSW_iEEEEEEEEEEESK_S13_NS4_8TiledMMAINS4_8MMA_AtomIJNS4_17SM100_MMA_MXF4_SSISI_SI_fSJ_Li128ELi128ELi16ELNS4_4UMMA5MajorE0ELS18_0ELNS17_7ScaleInE0ELS19_0EEEEEENSM_INS5_IJSB_SB_SB_EEENS5_IJSW_SW_SW_EEEEENS5_IJNS4_10UnderscoreES1F_S1F_EEEEENS5_IJNS4_23SM90_TMA_LOAD_MULTICASTES1I_EEENS5_IJNS4_14ComposedLayoutINS4_7SwizzleILi1ELi4ELi3EEENS4_18smem_ptr_flag_bitsILi4EEENSM_INS5_IJSC_SG_EEENS5_IJSG_SB_EEEEEEENSM_INS5_IJNS5_IJNS5_IJSP_SB_EEESS_EEESB_NS5_IJSB_SB_EEEEEENS5_IJNS5_IJNS5_IJSS_SY_EEESX_EEESW_NS5_IJSO_SY_EEEEEEEEEEEvNS4_8identityENS5_IJNS4_13SM90_TMA_LOADES24_EEES22_vS23_EENS_8epilogue10collective18CollectiveEpilogueINS27_23Sm100TmaWarpSpecializedILi4ELi2ELi32ELb1ELb0EEEJSH_NS5_IJNSM_ISF_SB_EENSM_ISN_SB_EEEEENS_10bfloat16_tESL_S2F_SL_NS27_6fusion15FusionCallbacksIS2B_NS2G_17LinearCombinationIS2F_fS2F_fLNS_15FloatRoundStyleE2EEESH_S2E_JEEENS4_5SM1004TMEM4LOAD26SM100_TMEM_LOAD_32dp32b32xES24_NS1K_INS1L_ILi2ELi4ELi3EEENS1N_ILi16EEENSM_INS5_IJSC_SN_EEENS5_IJSN_SB_EEEEEEENS4_39AutoVectorizingCopyWithAssumedAlignmentILi128EEENS4_14SM90_TMA_STOREES2V_S2X_S2X_EEEvvEEEEvNT_6ParamsE)
        /*0008*/ 	.word	0x0000006e


	//----- nvinfo : EIATTR_FRAME_SIZE
	.align		4
.L_19:
        /*000c*/ 	.byte	0x04, 0x11
        /*000e*/ 	.short	(.L_21 - .L_20)
	.align		4
.L_20:
        /*0010*/ 	.word	index@($__internal_2_$__cuda_sm10x_tcgen05_guardrail_trap_unallocated_columns_being_dealloced)
        /*0014*/ 	.word	0x00000000


	//----- nvinfo : EIATTR_FRAME_SIZE
	.align		4
.L_21:
        /*0018*/ 	.byte	0x04, 0x11
        /*001a*/ 	.short	(.L_23 - .L_22)
	.align		4
.L_22:
        /*001c*/ 	.word	index@($__internal_1_$__cuda_sm10x_tcgen05_guardrail_trap_phase_invalid_during_alloc)
        /*0020*/ 	.word	0x00000000


	//----- nvinfo : EIATTR_FRAME_SIZE
	.align		4
.L_23:
        /*0024*/ 	.byte	0x04, 0x11
        /*0026*/ 	.short	(.L_25 - .L_24)
	.align		4
.L_24:
        /*0028*/ 	.word	index@($__internal_0_$__cuda_sm10x_tcgen05_guardrail_trap_col_being_dealloced_not_returned_by_alloc)
        /*002c*/ 	.word	0x00000000


	//----- nvinfo : EIATTR_FRAME_SIZE
	.align		4
.L_25:
        /*0030*/ 	.byte	0x04, 0x11
        /*0032*/ 	.short	(.L_27 - .L_26)
	.align		4
.L_26:
        /*0034*/ 	.word	index@(_ZN7cutlass13device_kernelINS_4gemm6kernel13GemmUniversalIN4cute5tupleIJiiiiEEENS1_10collective13CollectiveMmaINS1_46MainloopSm100TmaUmmaWarpSpecializedBlockScaledILi21ELi2ELi2ENS5_IJNS4_1CILi1EEENSA_ILi8EEESB_EEEEENS5_IJNSA_ILi128EEESF_NSA_ILi64EEEEEENS5_IJNS_12float_e2m1_tENS_13float_ue4m3_tEEEENS5_IJNS5_IJlSB_lEEENS4_6LayoutINS5_IJNS5_IJNS5_IJNSA_ILi32EEENSA_ILi4EEEEEEiEEENS5_IJNS5_IJNSA_ILi16EEESO_EEEiEEENS5_IJSB_iEEEEEENS5_IJST_NS5_IJNS5_IJNSA_ILi0EEESB_EEENSA_ILi512EEEEEENS5_IJSW_iEEEEEEEEEEESK_S13_NS4_8TiledMMAINS4_8MMA_AtomIJNS4_17SM100_MMA_MXF4_SSISI_SI_fSJ_Li128ELi128ELi16ELNS4_4UMMA5MajorE0ELS18_0ELNS17_7ScaleInE0ELS19_0EEEEEENSM_INS5_IJSB_SB_SB_EEENS5_IJSW_SW_SW_EEEEENS5_IJNS4_10UnderscoreES1F_S1F_EEEEENS5_IJNS4_23SM90_TMA_LOAD_MULTICASTES1I_EEENS5_IJNS4_14ComposedLayoutINS4_7SwizzleILi1ELi4ELi3EEENS4_18smem_ptr_flag_bitsILi4EEENSM_INS5_IJSC_SG_EEENS5_IJSG_SB_EEEEEEENSM_INS5_IJNS5_IJNS5_IJSP_SB_EEESS_EEESB_NS5_IJSB_SB_EEEEEENS5_IJNS5_IJNS5_IJSS_SY_EEESX_EEESW_NS5_IJSO_SY_EEEEEEEEEEEvNS4_8identityENS5_IJNS4_13SM90_TMA_LOADES24_EEES22_vS23_EENS_8epilogue10collective18CollectiveEpilogueINS27_23Sm100TmaWarpSpecializedILi4ELi2ELi32ELb1ELb0EEEJSH_NS5_IJNSM_ISF_SB_EENSM_ISN_SB_EEEEENS_10bfloat16_tESL_S2F_SL_NS27_6fusion15FusionCallbacksIS2B_NS2G_17LinearCombinationIS2F_fS2F_fLNS_15FloatRoundStyleE2EEESH_S2E_JEEENS4_5SM1004TMEM4LOAD26SM100_TMEM_LOAD_32dp32b32xES24_NS1K_INS1L_ILi2ELi4ELi3EEENS1N_ILi16EEENSM_INS5_IJSC_SN_EEENS5_IJSN_SB_EEEEEEENS4_39AutoVectorizingCopyWithAssumedAlignmentILi128EEENS4_14SM90_TMA_STOREES2V_S2X_S2X_EEEvvEEEEvNT_6ParamsE)
        /*0038*/ 	.word	0x00000000


	//----- nvinfo : EIATTR_MIN_STACK_SIZE
	.align		4
.L_27:
        /*003c*/ 	.byte	0x04, 0x12
        /*003e*/ 	.short	(.L_29 - .L_28)
	.align		4
.L_28:
        /*0040*/ 	.word	index@(_ZN7cutlass13device_kernelINS_4gemm6kernel13GemmUniversalIN4cute5tupleIJiiiiEEENS1_10collective13CollectiveMmaINS1_46MainloopSm100TmaUmmaWarpSpecializedBlockScaledILi21ELi2ELi2ENS5_IJNS4_1CILi1EEENSA_ILi8EEESB_EEEEENS5_IJNSA_ILi128EEESF_NSA_ILi64EEEEEENS5_IJNS_12float_e2m1_tENS_13float_ue4m3_tEEEENS5_IJNS5_IJlSB_lEEENS4_6LayoutINS5_IJNS5_IJNS5_IJNSA_ILi32EEENSA_ILi4EEEEEEiEEENS5_IJNS5_IJNSA_ILi16EEESO_EEEiEEENS5_IJSB_iEEEEEENS5_IJST_NS5_IJNS5_IJNSA_ILi0EEESB_EEENSA_ILi512EEEEEENS5_IJSW_iEEEEEEEEEEESK_S13_NS4_8TiledMMAINS4_8MMA_AtomIJNS4_17SM100_MMA_MXF4_SSISI_SI_fSJ_Li128ELi128ELi16ELNS4_4UMMA5MajorE0ELS18_0ELNS17_7ScaleInE0ELS19_0EEEEEENSM_INS5_IJSB_SB_SB_EEENS5_IJSW_SW_SW_EEEEENS5_IJNS4_10UnderscoreES1F_S1F_EEEEENS5_IJNS4_23SM90_TMA_LOAD_MULTICASTES1I_EEENS5_IJNS4_14ComposedLayoutINS4_7SwizzleILi1ELi4ELi3EEENS4_18smem_ptr_flag_bitsILi4EEENSM_INS5_IJSC_SG_EEENS5_IJSG_SB_EEEEEEENSM_INS5_IJNS5_IJNS5_IJSP_SB_EEESS_EEESB_NS5_IJSB_SB_EEEEEENS5_IJNS5_IJNS5_IJSS_SY_EEESX_EEESW_NS5_IJSO_SY_EEEEEEEEEEEvNS4_8identityENS5_IJNS4_13SM90_TMA_LOADES24_EEES22_vS23_EENS_8epilogue10collective18CollectiveEpilogueINS27_23Sm100TmaWarpSpecializedILi4ELi2ELi32ELb1ELb0EEEJSH_NS5_IJNSM_ISF_SB_EENSM_ISN_SB_EEEEENS_10bfloat16_tESL_S2F_SL_NS27_6fusion15FusionCallbacksIS2B_NS2G_17LinearCombinationIS2F_fS2F_fLNS_15FloatRoundStyleE2EEESH_S2E_JEEENS4_5SM1004TMEM4LOAD26SM100_TMEM_LOAD_32dp32b32xES24_NS1K_INS1L_ILi2ELi4ELi3EEENS1N_ILi16EEENSM_INS5_IJSC_SN_EEENS5_IJSN_SB_EEEEEEENS4_39AutoVectorizingCopyWithAssumedAlignmentILi128EEENS4_14SM90_TMA_STOREES2V_S2X_S2X_EEEvvEEEEvNT_6ParamsE)
        /*0044*/ 	.word	0x00000000
.L_29:


//--------------------- .nv.compat                --------------------------
	.section	.nv.compat,"",@"SHT_CUDA_COMPAT_INFO"
	.align	4
        /*0000*/ 	.byte	0x02, 0x09, 0x01, 0x00, 0x02, 0x02, 0x02, 0x00, 0x02, 0x05, 0x05, 0x00, 0x03, 0x07, 0x01, 0x01
        /*0010*/ 	.byte	0x02, 0x03, 0x01, 0x00, 0x02, 0x06, 0x01, 0x00, 0x04, 0x0b, 0x08, 0x00, 0x09, 0x00, 0x00, 0x00
        /*0020*/ 	.byte	0x00, 0x00, 0x00, 0x00


//--------------------- .nv.info._ZN7cutlass13device_kernelINS_4gemm6kernel13GemmUniversalIN4cute5tupleIJiiiiEEENS1_10collective13CollectiveMmaINS1_46MainloopSm100TmaUmmaWarpSpecializedBlockScaledILi21ELi2ELi2ENS5_IJNS4_1CILi1EEENSA_ILi8EEESB_EEEEENS5_IJNSA_ILi128EEESF_NSA_ILi64EEEEEENS5_IJNS_12float_e2m1_tENS_13float_ue4m3_tEEEENS5_IJNS5_IJlSB_lEEENS4_6LayoutINS5_IJNS5_IJNS5_IJNSA_ILi32EEENSA_ILi4EEEEEEiEEENS5_IJNS5_IJNSA_ILi16EEESO_EEEiEEENS5_IJSB_iEEEEEENS5_IJST_NS5_IJNS5_IJNSA_ILi0EEESB_EEENSA_ILi512EEEEEENS5_IJSW_iEEEEEEEEEEESK_S13_NS4_8TiledMMAINS4_8MMA_AtomIJNS4_17SM100_MMA_MXF4_SSISI_SI_fSJ_Li128ELi128ELi16ELNS4_4UMMA5MajorE0ELS18_0ELNS17_7ScaleInE0ELS19_0EEEEEENSM_INS5_IJSB_SB_SB_EEENS5_IJSW_SW_SW_EEEEENS5_IJNS4_10UnderscoreES1F_S1F_EEEEENS5_IJNS4_23SM90_TMA_LOAD_MULTICASTES1I_EEENS5_IJNS4_14ComposedLayoutINS4_7SwizzleILi1ELi4ELi3EEENS4_18smem_ptr_flag_bitsILi4EEENSM_INS5_IJSC_SG_EEENS5_IJSG_SB_EEEEEEENSM_INS5_IJNS5_IJNS5_IJSP_SB_EEESS_EEESB_NS5_IJSB_SB_EEEEEENS5_IJNS5_IJNS5_IJSS_SY_EEESX_EEESW_NS5_IJSO_SY_EEEEEEEEEEEvNS4_8identityENS5_IJNS4_13SM90_TMA_LOADES24_EEES22_vS23_EENS_8epilogue10collective18CollectiveEpilogueINS27_23Sm100TmaWarpSpecializedILi4ELi2ELi32ELb1ELb0EEEJSH_NS5_IJNSM_ISF_SB_EENSM_ISN_SB_EEEEENS_10bfloat16_tESL_S2F_SL_NS27_6fusion15FusionCallbacksIS2B_NS2G_17LinearCombinationIS2F_fS2F_fLNS_15FloatRoundStyleE2EEESH_S2E_JEEENS4_5SM1004TMEM4LOAD26SM100_TMEM_LOAD_32dp32b32xES24_NS1K_INS1L_ILi2ELi4ELi3EEENS1N_ILi16EEENSM_INS5_IJSC_SN_EEENS5_IJSN_SB_EEEEEEENS4_39AutoVectorizingCopyWithAssumedAlignmentILi128EEENS4_14SM90_TMA_STOREES2V_S2X_S2X_EEEvvEEEEvNT_6ParamsE --------------------------
	.section	.nv.info._ZN7cutlass13device_kernelINS_4gemm6kernel13GemmUniversalIN4cute5tupleIJiiiiEEENS1_10collective13CollectiveMmaINS1_46MainloopSm100TmaUmmaWarpSpecializedBlockScaledILi21ELi2ELi2ENS5_IJNS4_1CILi1EEENSA_ILi8EEESB_EEEEENS5_IJNSA_ILi128EEESF_NSA_ILi64EEEEEENS5_IJNS_12float_e2m1_tENS_13float_ue4m3_tEEEENS5_IJNS5_IJlSB_lEEENS4_6LayoutINS5_IJNS5_IJNS5_IJNSA_ILi32EEENSA_ILi4EEEEEEiEEENS5_IJNS5_IJNSA_ILi16EEESO_EEEiEEENS5_IJSB_iEEEEEENS5_IJST_NS5_IJNS5_IJNSA_ILi0EEESB_EEENSA_ILi512EEEEEENS5_IJSW_iEEEEEEEEEEESK_S13_NS4_8TiledMMAINS4_8MMA_AtomIJNS4_17SM100_MMA_MXF4_SSISI_SI_fSJ_Li128ELi128ELi16ELNS4_4UMMA5MajorE0ELS18_0ELNS17_7ScaleInE0ELS19_0EEEEEENSM_INS5_IJSB_SB_SB_EEENS5_IJSW_SW_SW_EEEEENS5_IJNS4_10UnderscoreES1F_S1F_EEEEENS5_IJNS4_23SM90_TMA_LOAD_MULTICASTES1I_EEENS5_IJNS4_14ComposedLayoutINS4_7SwizzleILi1ELi4ELi3EEENS4_18smem_ptr_flag_bitsILi4EEENSM_INS5_IJSC_SG_EEENS5_IJSG_SB_EEEEEEENSM_INS5_IJNS5_IJNS5_IJSP_SB_EEESS_EEESB_NS5_IJSB_SB_EEEEEENS5_IJNS5_IJNS5_IJSS_SY_EEESX_EEESW_NS5_IJSO_SY_EEEEEEEEEEEvNS4_8identityENS5_IJNS4_13SM90_TMA_LOADES24_EEES22_vS23_EENS_8epilogue10collective18CollectiveEpilogueINS27_23Sm100TmaWarpSpecializedILi4ELi2ELi32ELb1ELb0EEEJSH_NS5_IJNSM_ISF_SB_EENSM_ISN_SB_EEEEENS_10bfloat16_tESL_S2F_SL_NS27_6fusion15FusionCallbacksIS2B_NS2G_17LinearCombinationIS2F_fS2F_fLNS_15FloatRoundStyleE2EEESH_S2E_JEEENS4_5SM1004TMEM4LOAD26SM100_TMEM_LOAD_32dp32b32xES24_NS1K_INS1L_ILi2ELi4ELi3EEENS1N_ILi16EEENSM_INS5_IJSC_SN_EEENS5_IJSN_SB_EEEEEEENS4_39AutoVectorizingCopyWithAssumedAlignmentILi128EEENS4_14SM90_TMA_STOREES2V_S2X_S2X_EEEvvEEEEvNT_6ParamsE,"",@"SHT_CUDA_INFO"
	.sectionflags	@""
	.align	4


	//----- nvinfo : EIATTR_CUDA_API_VERSION
	.align		4
        /*0000*/ 	.byte	0x04, 0x37
        /*0002*/ 	.short	(.L_31 - .L_30)
.L_30:
        /*0004*/ 	.word	0x00000082


	//----- nvinfo : EIATTR_KPARAM_INFO
	.align		4
.L_31:
        /*0008*/ 	.byte	0x04, 0x17
        /*000a*/ 	.short	(.L_33 - .L_32)
.L_32:
        /*000c*/ 	.word	0x00000000
        /*0010*/ 	.short	0x0000
        /*0012*/ 	.short	0x0000
        /*0014*/ 	.byte	0x00, 0xf0, 0x01, 0x30


	//----- nvinfo : EIATTR_AT_ENTRY_FRAGMENTS
	.align		4
.L_33:
        /*0018*/ 	.byte	0x04, 0x4f
        /*001a*/ 	.short	(.L_35 - .L_34)


	//   ....[0]....
.L_34:
        /*001c*/ 	.word	0x00000006


	//----- nvinfo : EIATTR_RESERVED_SMEM_USED
	.align		4
.L_35:
        /*0020*/ 	.byte	0x01, 0x41
	.zero		2


	//----- nvinfo : EIATTR_SPARSE_MMA_MASK
	.align		4
        /*0024*/ 	.byte	0x03, 0x50
        /*0026*/ 	.short	0x0000


	//----- nvinfo : EIATTR_TCGEN05_1CTA_USED
	.align		4
        /*0028*/ 	.byte	0x01, 0x51
	.zero		2


	//----- nvinfo : EIATTR_MAXREG_COUNT
	.align		4
        /*002c*/ 	.byte	0x03, 0x1b
        /*002e*/ 	.short	0x00ff


	//----- nvinfo : EIATTR_NUM_BARRIERS
	.align		4
        /*0030*/ 	.byte	0x02, 0x4c
        /*0032*/ 	.byte	0x07
	.zero		1


	//----- nvinfo : EIATTR_EXTERNS
	.align		4
        /*0034*/ 	.byte	0x04, 0x0f
        /*0036*/ 	.short	(.L_37 - .L_36)


	//   ....[0]....
	.align		4
.L_36:
        /*0038*/ 	.word	index@(__assertfail)


	//----- nvinfo : EIATTR_MERCURY_ISA_VERSION
	.align		4
.L_37:
        /*003c*/ 	.byte	0x03, 0x5f
        /*003e*/ 	.short	0x0101


	//----- nvinfo : EIATTR_INT_WARP_WIDE_INSTR_OFFSETS
	.align		4
        /*0040*/ 	.byte	0x04, 0x31
        /*0042*/ 	.short	(.L_39 - .L_38)


	//   ....[0]....
.L_38:
        /*0044*/ 	.word	0x000026a0


	//   ....[1]....
        /*0048*/ 	.word	0x000049a0


	//   ....[2]....
        /*004c*/ 	.word	0x000049d0


	//   ....[3]....
        /*0050*/ 	.word	0x00004a20


	//   ....[4]....
        /*0054*/ 	.word	0x000052e0


	//   ....[5]....
        /*0058*/ 	.word	0x00005340


	//   ....[6]....
        /*005c*/ 	.word	0x00005430


	//   ....[7]....
        /*0060*/ 	.word	0x000054a0


	//   ....[8]....
        /*0064*/ 	.word	0x000055b0


	//   ....[9]....
        /*0068*/ 	.word	0x00005640


	//   ....[10]....
        /*006c*/ 	.word	0x00005810


	//   ....[11]....
        /*0070*/ 	.word	0x000058c0


	//----- nvinfo : EIATTR_COOP_GROUP_MASK_REGIDS
	.align		4
.L_39:
        /*0074*/ 	.byte	0x04, 0x29
        /*0076*/ 	.short	(.L_41 - .L_40)


	//   ....[0]....
.L_40:
        /*0078*/ 	.word	0xffffffff


	//   ....[1]....
        /*007c*/ 	.word	0xffffffff


	//   ....[2]....
        /*0080*/ 	.word	0xffffffff


	//   ....[3]....
        /*0084*/ 	.word	0xffffffff


	//   ....[4]....
        /*0088*/ 	.word	0xffffffff


	//   ....[5]....
        /*008c*/ 	.word	0xffffffff


	//   ....[6]....
        /*0090*/ 	.word	0xffffffff


	//   ....[7]....
        /*0094*/ 	.word	0xffffffff


	//   ....[8]....
        /*0098*/ 	.word	0xffffffff


	//   ....[9]....
        /*009c*/ 	.word	0xffffffff


	//   ....[10]....
        /*00a0*/ 	.word	0xffffffff


	//   ....[11]....
        /*00a4*/ 	.word	0xffffffff


	//   ....[12]....
        /*00a8*/ 	.word	0xffffffff


	//   ....[13]....
        /*00ac*/ 	.word	0xffffffff


	//----- nvinfo : EIATTR_COOP_GROUP_INSTR_OFFSETS
	.align		4
.L_41:
        /*00b0*/ 	.byte	0x04, 0x28
        /*00b2*/ 	.short	(.L_43 - .L_42)


	//   ....[0]....
.L_42:
        /*00b4*/ 	.word	0x00000090


	//   ....[1]....
        /*00b8*/ 	.word	0x00000530


	//   ....[2]....
        /*00bc*/ 	.word	0x00000930


	//   ....[3]....
        /*00c0*/ 	.word	0x00000ad0


	//   ....[4]....
        /*00c4*/ 	.word	0x00000bd0


	//   ....[5]....
        /*00c8*/ 	.word	0x00000d40


	//   ....[6]....
        /*00cc*/ 	.word	0x00000ea0


	//   ....[7]....
        /*00d0*/ 	.word	0x00001050


	//   ....[8]....
        /*00d4*/ 	.word	0x00002580


	//   ....[9]....
        /*00d8*/ 	.word	0x00003d00


	//   ....[10]....
        /*00dc*/ 	.word	0x00003f10


	//   ....[11]....
        /*00e0*/ 	.word	0x00003f40


	//   ....[12]....
        /*00e4*/ 	.word	0x00004890


	//   ....[13]....
        /*00e8*/ 	.word	0x00004ac0


	//----- nvinfo : EIATTR_VRC_CTA_INIT_COUNT
	.align		4
.L_43:
        /*00ec*/ 	.byte	0x02, 0x4a
        /*00ee*/ 	.byte	0x80
	.zero		1


	//----- nvinfo : EIATTR_SYSCALL_OFFSETS
	.align		4
        /*00f0*/ 	.byte	0x04, 0x46
        /*00f2*/ 	.short	(.L_45 - .L_44)


	//   ....[0]....
.L_44:
        /*00f4*/ 	.word	0x000063e0


	//   ....[1]....
        /*00f8*/ 	.word	0x000064d0


	//   ....[2]....
        /*00fc*/ 	.word	0x00006c40


	//   ....[3]....
        /*0100*/ 	.word	0x000078c0


	//   ....[4]....
        /*0104*/ 	.word	0x00008510


	//   ....[5]....
        /*0108*/ 	.word	0x00009160


	//----- nvinfo : EIATTR_MBARRIER_INSTR_OFFSETS
	.align		4
.L_45:
        /*010c*/ 	.byte	0x04, 0x39
        /*010e*/ 	.short	(.L_47 - .L_46)


	//   ....[0]....
.L_46:
        /*0110*/ 	.word	0x00000670
        /*0114*/ 	.word	0x000000ff
        /*0118*/ 	.word	0x00000000
        /*011c*/ 	.short	0x0100
        /*011e*/ 	.byte	0x06
	.zero		1


	//   ....[1]....
        /*0120*/ 	.word	0x00000680
        /*0124*/ 	.word	0x000000ff
        /*0128*/ 	.word	0x000000a8
        /*012c*/ 	.short	0x0100
        /*012e*/ 	.byte	0x06
	.zero		1


	//   ....[2]....
        /*0130*/ 	.word	0x00000690
        /*0134*/ 	.word	0x000000ff
        /*0138*/ 	.word	0x00000008
        /*013c*/ 	.short	0x0100
        /*013e*/ 	.byte	0x06
	.zero		1


	//   ....[3]....
        /*0140*/ 	.word	0x000006a0
        /*0144*/ 	.word	0x000000ff
        /*0148*/ 	.word	0x000000b0
        /*014c*/ 	.short	0x0100
        /*014e*/ 	.byte	0x06
	.zero		1


	//   ....[4]....
        /*0150*/ 	.word	0x000006b0
        /*0154*/ 	.word	0x000000ff
        /*0158*/ 	.word	0x00000010
        /*015c*/ 	.short	0x0100
        /*015e*/ 	.byte	0x06
	.zero		1


	//   ....[5]....
        /*0160*/ 	.word	0x000006c0
        /*0164*/ 	.word	0x000000ff
        /*0168*/ 	.word	0x000000b8
        /*016c*/ 	.short	0x0100
        /*016e*/ 	.byte	0x06
	.zero		1


	//   ....[6]....
        /*0170*/ 	.word	0x000006d0
        /*0174*/ 	.word	0x000000ff
        /*0178*/ 	.word	0x00000018
        /*017c*/ 	.short	0x0100
        /*017e*/ 	.byte	0x06
	.zero		1


	//   ....[7]....
        /*0180*/ 	.word	0x000006e0
        /*0184*/ 	.word	0x000000ff
        /*0188*/ 	.word	0x000000c0
        /*018c*/ 	.short	0x0100
        /*018e*/ 	.byte	0x06
	.zero		1


	//   ....[8]....
        /*0190*/ 	.word	0x000006f0
        /*0194*/ 	.word	0x000000ff
        /*0198*/ 	.word	0x00000020
        /*019c*/ 	.short	0x0100
        /*019e*/ 	.byte	0x06
	.zero		1


	//   ....[9]....
        /*01a0*/ 	.word	0x00000700
        /*01a4*/ 	.word	0x000000ff
        /*01a8*/ 	.word	0x000000c8
        /*01ac*/ 	.short	0x0100
        /*01ae*/ 	.byte	0x06
	.zero		1


	//   ....[10]....
        /*01b0*/ 	.word	0x00000710
        /*01b4*/ 	.word	0x000000ff
        /*01b8*/ 	.word	0x00000028
        /*01bc*/ 	.short	0x0100
        /*01be*/ 	.byte	0x06
	.zero		1


	//   ....[11]....
        /*01c0*/ 	.word	0x00000720
        /*01c4*/ 	.word	0x000000ff
        /*01c8*/ 	.word	0x000000d0
        /*01cc*/ 	.short	0x0100
        /*01ce*/ 	.byte	0x06
	.zero		1


	//   ....[12]....
        /*01d0*/ 	.word	0x00000730
        /*01d4*/ 	.word	0x000000ff
        /*01d8*/ 	.word	0x00000030
        /*01dc*/ 	.short	0x0100
        /*01de*/ 	.byte	0x06
	.zero		1


	//   ....[13]....
        /*01e0*/ 	.word	0x00000740
        /*01e4*/ 	.word	0x000000ff
        /*01e8*/ 	.word	0x000000d8
        /*01ec*/ 	.short	0x0100
        /*01ee*/ 	.byte	0x06
	.zero		1


	//   ....[14]....
        /*01f0*/ 	.word	0x00000750
        /*01f4*/ 	.word	0x000000ff
        /*01f8*/ 	.word	0x00000038
        /*01fc*/ 	.short	0x0100
        /*01fe*/ 	.byte	0x06
	.zero		1


	//   ....[15]....
        /*0200*/ 	.word	0x00000760
        /*0204*/ 	.word	0x000000ff
        /*0208*/ 	.word	0x000000e0
        /*020c*/ 	.short	0x0100
        /*020e*/ 	.byte	0x06
	.zero		1


	//   ....[16]....
        /*0210*/ 	.word	0x00000770
        /*0214*/ 	.word	0x000000ff
        /*0218*/ 	.word	0x00000040
        /*021c*/ 	.short	0x0100
        /*021e*/ 	.byte	0x06
	.zero		1


	//   ....[17]....
        /*0220*/ 	.word	0x00000780
        /*0224*/ 	.word	0x000000ff
        /*0228*/ 	.word	0x000000e8
        /*022c*/ 	.short	0x0100
        /*022e*/ 	.byte	0x06
	.zero		1


	//   ....[18]....
        /*0230*/ 	.word	0x00000790
        /*0234*/ 	.word	0x000000ff
        /*0238*/ 	.word	0x00000048
        /*023c*/ 	.short	0x0100
        /*023e*/ 	.byte	0x06
	.zero		1


	//   ....[19]....
        /*0240*/ 	.word	0x000007a0
        /*0244*/ 	.word	0x000000ff
        /*0248*/ 	.word	0x000000f0
        /*024c*/ 	.short	0x0100
        /*024e*/ 	.byte	0x06
	.zero		1


	//   ....[20]....
        /*0250*/ 	.word	0x000007b0
        /*0254*/ 	.word	0x000000ff
        /*0258*/ 	.word	0x00000050
        /*025c*/ 	.short	0x0100
        /*025e*/ 	.byte	0x06
	.zero		1


	//   ....[21]....
        /*0260*/ 	.word	0x000007c0
        /*0264*/ 	.word	0x000000ff
        /*0268*/ 	.word	0x000000f8
        /*026c*/ 	.short	0x0100
        /*026e*/ 	.byte	0x06
	.zero		1


	//   ....[22]....
        /*0270*/ 	.word	0x000007d0
        /*0274*/ 	.word	0x000000ff
        /*0278*/ 	.word	0x00000058
        /*027c*/ 	.short	0x0100
        /*027e*/ 	.byte	0x06
	.zero		1


	//   ....[23]....
        /*0280*/ 	.word	0x000007e0
        /*0284*/ 	.word	0x000000ff
        /*0288*/ 	.word	0x00000100
        /*028c*/ 	.short	0x0100
        /*028e*/ 	.byte	0x06
	.zero		1


	//   ....[24]....
        /*0290*/ 	.word	0x000007f0
        /*0294*/ 	.word	0x000000ff
        /*0298*/ 	.word	0x00000060
        /*029c*/ 	.short	0x0100
        /*029e*/ 	.byte	0x06
	.zero		1


	//   ....[25]....
        /*02a0*/ 	.word	0x00000800
        /*02a4*/ 	.word	0x000000ff
        /*02a8*/ 	.word	0x00000108
        /*02ac*/ 	.short	0x0100
        /*02ae*/ 	.byte	0x06
	.zero		1


	//   ....[26]....
        /*02b0*/ 	.word	0x00000810
        /*02b4*/ 	.word	0x000000ff
        /*02b8*/ 	.word	0x00000068
        /*02bc*/ 	.short	0x0100
        /*02be*/ 	.byte	0x06
	.zero		1


	//   ....[27]....
        /*02c0*/ 	.word	0x00000820
        /*02c4*/ 	.word	0x000000ff
        /*02c8*/ 	.word	0x00000110
        /*02cc*/ 	.short	0x0100
        /*02ce*/ 	.byte	0x06
	.zero		1


	//   ....[28]....
        /*02d0*/ 	.word	0x00000830
        /*02d4*/ 	.word	0x000000ff
        /*02d8*/ 	.word	0x00000070
        /*02dc*/ 	.short	0x0100
        /*02de*/ 	.byte	0x06
	.zero		1


	//   ....[29]....
        /*02e0*/ 	.word	0x00000840
        /*02e4*/ 	.word	0x000000ff
        /*02e8*/ 	.word	0x00000118
        /*02ec*/ 	.short	0x0100
        /*02ee*/ 	.byte	0x06
	.zero		1


	//   ....[30]....
        /*02f0*/ 	.word	0x00000850
        /*02f4*/ 	.word	0x000000ff
        /*02f8*/ 	.word	0x00000078
        /*02fc*/ 	.short	0x0100
        /*02fe*/ 	.byte	0x06
	.zero		1


	//   ....[31]....
        /*0300*/ 	.word	0x00000860
        /*0304*/ 	.word	0x000000ff
        /*0308*/ 	.word	0x00000120
        /*030c*/ 	.short	0x0100
        /*030e*/ 	.byte	0x06
	.zero		1


	//   ....[32]....
        /*0310*/ 	.word	0x00000870
        /*0314*/ 	.word	0x000000ff
        /*0318*/ 	.word	0x00000080
        /*031c*/ 	.short	0x0100
        /*031e*/ 	.byte	0x06
	.zero		1


	//   ....[33]....
        /*0320*/ 	.word	0x00000880
        /*0324*/ 	.word	0x000000ff
        /*0328*/ 	.word	0x00000128
        /*032c*/ 	.short	0x0100
        /*032e*/ 	.byte	0x06
	.zero		1


	//   ....[34]....
        /*0330*/ 	.word	0x00000890
        /*0334*/ 	.word	0x000000ff
        /*0338*/ 	.word	0x00000088
        /*033c*/ 	.short	0x0100
        /*033e*/ 	.byte	0x06
	.zero		1


	//   ....[35]....
        /*0340*/ 	.word	0x000008a0
        /*0344*/ 	.word	0x000000ff
        /*0348*/ 	.word	0x00000130
        /*034c*/ 	.short	0x0100
        /*034e*/ 	.byte	0x06
	.zero		1


	//   ....[36]....
        /*0350*/ 	.word	0x000008b0
        /*0354*/ 	.word	0x000000ff
        /*0358*/ 	.word	0x00000090
        /*035c*/ 	.short	0x0100
        /*035e*/ 	.byte	0x06
	.zero		1


	//   ....[37]....
        /*0360*/ 	.word	0x000008c0
        /*0364*/ 	.word	0x000000ff
        /*0368*/ 	.word	0x00000138
        /*036c*/ 	.short	0x0100
        /*036e*/ 	.byte	0x06
	.zero		1


	//   ....[38]....
        /*0370*/ 	.word	0x000008d0
        /*0374*/ 	.word	0x000000ff
        /*0378*/ 	.word	0x00000098
        /*037c*/ 	.short	0x0100
        /*037e*/ 	.byte	0x06
	.zero		1


	//   ....[39]....
        /*0380*/ 	.word	0x000008e0
        /*0384*/ 	.word	0x000000ff
        /*0388*/ 	.word	0x00000140
        /*038c*/ 	.short	0x0100
        /*038e*/ 	.byte	0x06
	.zero		1


	//   ....[40]....
        /*0390*/ 	.word	0x000008f0
        /*0394*/ 	.word	0x000000ff
        /*0398*/ 	.word	0x000000a0
        /*039c*/ 	.short	0x0100
        /*039e*/ 	.byte	0x06
	.zero		1


	//   ....[41]....
        /*03a0*/ 	.word	0x00000900
        /*03a4*/ 	.word	0x000000ff
        /*03a8*/ 	.word	0x00000148
        /*03ac*/ 	.short	0x0100
        /*03ae*/ 	.byte	0x06
	.zero		1


	//   ....[42]....
        /*03b0*/ 	.word	0x00000a40
        /*03b4*/ 	.word	0x000000ff
        /*03b8*/ 	.word	0x00000150
        /*03bc*/ 	.short	0x0100
        /*03be*/ 	.byte	0x06
	.zero		1


	//   ....[43]....
        /*03c0*/ 	.word	0x00000a50
        /*03c4*/ 	.word	0x000000ff
        /*03c8*/ 	.word	0x00000170
        /*03cc*/ 	.short	0x0100
        /*03ce*/ 	.byte	0x06
	.zero		1


	//   ....[44]....
        /*03d0*/ 	.word	0x00000a60
        /*03d4*/ 	.word	0x000000ff
        /*03d8*/ 	.word	0x00000158
        /*03dc*/ 	.short	0x0100
        /*03de*/ 	.byte	0x06
	.zero		1


	//   ....[45]....
        /*03e0*/ 	.word	0x00000a70
        /*03e4*/ 	.word	0x000000ff
        /*03e8*/ 	.word	0x00000178
        /*03ec*/ 	.short	0x0100
        /*03ee*/ 	.byte	0x06
	.zero		1


	//   ....[46]....
        /*03f0*/ 	.word	0x00000a80
        /*03f4*/ 	.word	0x000000ff
        /*03f8*/ 	.word	0x00000160
        /*03fc*/ 	.short	0x0100
        /*03fe*/ 	.byte	0x06
	.zero		1


	//   ....[47]....
        /*0400*/ 	.word	0x00000a90
        /*0404*/ 	.word	0x000000ff
        /*0408*/ 	.word	0x00000180
        /*040c*/ 	.short	0x0100
        /*040e*/ 	.byte	0x06
	.zero		1


	//   ....[48]....
        /*0410*/ 	.word	0x00000aa0
        /*0414*/ 	.word	0x000000ff
        /*0418*/ 	.word	0x00000168
        /*041c*/ 	.short	0x0100
        /*041e*/ 	.byte	0x06
	.zero		1


	//   ....[49]....
        /*0420*/ 	.word	0x00000ab0
        /*0424*/ 	.word	0x000000ff
        /*0428*/ 	.word	0x00000188
        /*042c*/ 	.short	0x0100
        /*042e*/ 	.byte	0x06
	.zero		1


	//   ....[50]....
        /*0430*/ 	.word	0x00000ba0
        /*0434*/ 	.word	0x000000ff
        /*0438*/ 	.word	0x00000190
        /*043c*/ 	.short	0x0100
        /*043e*/ 	.byte	0x05
	.zero		1


	//   ....[51]....
        /*0440*/ 	.word	0x00000bb0
        /*0444*/ 	.word	0x000000ff
        /*0448*/ 	.word	0x00000198
        /*044c*/ 	.short	0x0100
        /*044e*/ 	.byte	0x05
	.zero		1


	//   ....[52]....
        /*0450*/ 	.word	0x00000cf0
        /*0454*/ 	.word	0x000000ff
        /*0458*/ 	.word	0x000001a0
        /*045c*/ 	.short	0x0100
        /*045e*/ 	.byte	0x05
	.zero		1


	//   ....[53]....
        /*0460*/ 	.word	0x00000d00
        /*0464*/ 	.word	0x000000ff
        /*0468*/ 	.word	0x000001b0
        /*046c*/ 	.short	0x0100
        /*046e*/ 	.byte	0x05
	.zero		1


	//   ....[54]....
        /*0470*/ 	.word	0x00000d10
        /*0474*/ 	.word	0x000000ff
        /*0478*/ 	.word	0x000001a8
        /*047c*/ 	.short	0x0100
        /*047e*/ 	.byte	0x05
	.zero		1


	//   ....[55]....
        /*0480*/ 	.word	0x00000d20
        /*0484*/ 	.word	0x000000ff
        /*0488*/ 	.word	0x000001b8
        /*048c*/ 	.short	0x0100
        /*048e*/ 	.byte	0x05
	.zero		1


	//   ....[56]....
        /*0490*/ 	.word	0x00000e50
        /*0494*/ 	.word	0x000000ff
        /*0498*/ 	.word	0x000001c0
        /*049c*/ 	.short	0x0100
        /*049e*/ 	.byte	0x06
	.zero		1


	//   ....[57]....
        /*04a0*/ 	.word	0x00000e60
        /*04a4*/ 	.word	0x000000ff
        /*04a8*/ 	.word	0x000001d0
        /*04ac*/ 	.short	0x0100
        /*04ae*/ 	.byte	0x06
	.zero		1


	//   ....[58]....
        /*04b0*/ 	.word	0x00000e70
        /*04b4*/ 	.word	0x000000ff
        /*04b8*/ 	.word	0x000001c8
        /*04bc*/ 	.short	0x0100
        /*04be*/ 	.byte	0x06
	.zero		1


	//   ....[59]....
        /*04c0*/ 	.word	0x00000e80
        /*04c4*/ 	.word	0x000000ff
        /*04c8*/ 	.word	0x000001d8
        /*04cc*/ 	.short	0x0100
        /*04ce*/ 	.byte	0x06
	.zero		1


	//   ....[60]....
        /*04d0*/ 	.word	0x00000f70
        /*04d4*/ 	.word	0x000000ff
        /*04d8*/ 	.word	0x000001e0
        /*04dc*/ 	.short	0x0100
        /*04de*/ 	.byte	0x05
	.zero		1


	//   ....[61]....
        /*04e0*/ 	.word	0x00000f80
        /*04e4*/ 	.word	0x000000ff
        /*04e8*/ 	.word	0x000001f0
        /*04ec*/ 	.short	0x0100
        /*04ee*/ 	.byte	0x05
	.zero		1


	//   ....[62]....
        /*04f0*/ 	.word	0x00000f90
        /*04f4*/ 	.word	0x000000ff
        /*04f8*/ 	.word	0x000001e8
        /*04fc*/ 	.short	0x0100
        /*04fe*/ 	.byte	0x05
	.zero		1


	//   ....[63]....
        /*0500*/ 	.word	0x00000fa0
        /*0504*/ 	.word	0x000000ff
        /*0508*/ 	.word	0x000001f8
        /*050c*/ 	.short	0x0100
        /*050e*/ 	.byte	0x05
	.zero		1


	//   ....[64]....
        /*0510*/ 	.word	0x00001b60
        /*0514*/ 	.word	0x00000002
        /*0518*/ 	.word	0x000001f0
        /*051c*/ 	.short	0x010a
        /*051e*/ 	.byte	0xff
	.zero		1


	//   ....[65]....
        /*0520*/ 	.word	0x00001b90
        /*0524*/ 	.word	0x00000002
        /*0528*/ 	.word	0x000001e0
        /*052c*/ 	.short	0x0101
        /*052e*/ 	.byte	0xff
	.zero		1


	//   ....[66]....
        /*0530*/ 	.word	0x00001c60
        /*0534*/ 	.word	0x000000ff
        /*0538*/ 	.word	0x000000a8
        /*053c*/ 	.short	0x010a
        /*053e*/ 	.byte	0x08
	.zero		1


	//   ....[67]....
        /*0540*/ 	.word	0x00001ce0
        /*0544*/ 	.word	0x000000ff
        /*0548*/ 	.word	0x000000a8
        /*054c*/ 	.short	0x010a
        /*054e*/ 	.byte	0x29
	.zero		1


	//   ....[68]....
        /*0550*/ 	.word	0x00001e20
        /*0554*/ 	.word	0x000000ff
        /*0558*/ 	.word	0x000000a8
        /*055c*/ 	.short	0x010a
        /*055e*/ 	.byte	0x08
	.zero		1


	//   ....[69]....
        /*0560*/ 	.word	0x000020e0
        /*0564*/ 	.word	0x000000ff
        /*0568*/ 	.word	0x00000198
        /*056c*/ 	.short	0x0101
        /*056e*/ 	.byte	0x06
	.zero		1


	//   ....[70]....
        /*0570*/ 	.word	0x00002100
        /*0574*/ 	.word	0x000000ff
        /*0578*/ 	.word	0x000000a8
        /*057c*/ 	.short	0x010a
        /*057e*/ 	.byte	0x08
	.zero		1


	//   ....[71]....
        /*0580*/ 	.word	0x00002180
        /*0584*/ 	.word	0x000000ff
        /*0588*/ 	.word	0x000000a8
        /*058c*/ 	.short	0x010a
        /*058e*/ 	.byte	0x29
	.zero		1


	//   ....[72]....
        /*0590*/ 	.word	0x000022c0
        /*0594*/ 	.word	0x000000ff
        /*0598*/ 	.word	0x000000a8
        /*059c*/ 	.short	0x010a
        /*059e*/ 	.byte	0x08
	.zero		1


	//   ....[73]....
        /*05a0*/ 	.word	0x000025b0
        /*05a4*/ 	.word	0x00000002
        /*05a8*/ 	.word	0x000001a0
        /*05ac*/ 	.short	0x010a
        /*05ae*/ 	.byte	0xff
	.zero		1


	//   ....[74]....
        /*05b0*/ 	.word	0x00002670
        /*05b4*/ 	.word	0x00000002
        /*05b8*/ 	.word	0x00000000
        /*05bc*/ 	.short	0x0101
        /*05be*/ 	.byte	0xff
	.zero		1


	//   ....[75]....
        /*05c0*/ 	.word	0x00002bf0
        /*05c4*/ 	.word	0x000000ff
        /*05c8*/ 	.word	0x00000000
        /*05cc*/ 	.short	0x010a
        /*05ce*/ 	.byte	0x04
	.zero		1


	//   ....[76]....
        /*05d0*/ 	.word	0x00002c80
        /*05d4*/ 	.word	0x000000ff
        /*05d8*/ 	.word	0x00000000
        /*05dc*/ 	.short	0x010a
        /*05de*/ 	.byte	0x04
	.zero		1


	//   ....[77]....
        /*05e0*/ 	.word	0x00002d10
        /*05e4*/ 	.word	0x000000ff
        /*05e8*/ 	.word	0x00000000
        /*05ec*/ 	.short	0x010a
        /*05ee*/ 	.byte	0x04
	.zero		1


	//   ....[78]....
        /*05f0*/ 	.word	0x00002da0
        /*05f4*/ 	.word	0x000000ff
        /*05f8*/ 	.word	0x00000000
        /*05fc*/ 	.short	0x010a
        /*05fe*/ 	.byte	0x04
	.zero		1


	//   ....[79]....
        /*0600*/ 	.word	0x00002e30
        /*0604*/ 	.word	0x000000ff
        /*0608*/ 	.word	0x00000000
        /*060c*/ 	.short	0x010a
        /*060e*/ 	.byte	0x04
	.zero		1


	//   ....[80]....
        /*0610*/ 	.word	0x00002ec0
        /*0614*/ 	.word	0x000000ff
        /*0618*/ 	.word	0x00000000
        /*061c*/ 	.short	0x010a
        /*061e*/ 	.byte	0x04
	.zero		1


	//   ....[81]....
        /*0620*/ 	.word	0x00002f50
        /*0624*/ 	.word	0x000000ff
        /*0628*/ 	.word	0x00000000
        /*062c*/ 	.short	0x010a
        /*062e*/ 	.byte	0x04
	.zero		1


	//   ....[82]....
        /*0630*/ 	.word	0x00002fe0
        /*0634*/ 	.word	0x000000ff
        /*0638*/ 	.word	0x00000000
        /*063c*/ 	.short	0x010a
        /*063e*/ 	.byte	0x04
	.zero		1


	//   ....[83]....
        /*0640*/ 	.word	0x00003070
        /*0644*/ 	.word	0x000000ff
        /*0648*/ 	.word	0x00000000
        /*064c*/ 	.short	0x010a
        /*064e*/ 	.byte	0x04
	.zero		1


	//   ....[84]....
        /*0650*/ 	.word	0x00003100
        /*0654*/ 	.word	0x000000ff
        /*0658*/ 	.word	0x00000000
        /*065c*/ 	.short	0x010a
        /*065e*/ 	.byte	0x04
	.zero		1


	//   ....[85]....
        /*0660*/ 	.word	0x00003190
        /*0664*/ 	.word	0x000000ff
        /*0668*/ 	.word	0x00000000
        /*066c*/ 	.short	0x010a
        /*066e*/ 	.byte	0x04
	.zero		1


	//   ....[86]....
        /*0670*/ 	.word	0x00003220
        /*0674*/ 	.word	0x000000ff
        /*0678*/ 	.word	0x00000000
        /*067c*/ 	.short	0x010a
        /*067e*/ 	.byte	0x04
	.zero		1


	//   ....[87]....
        /*0680*/ 	.word	0x000032b0
        /*0684*/ 	.word	0x000000ff
        /*0688*/ 	.word	0x00000000
        /*068c*/ 	.short	0x010a
        /*068e*/ 	.byte	0x04
	.zero		1


	//   ....[88]....
        /*0690*/ 	.word	0x00003340
        /*0694*/ 	.word	0x000000ff
        /*0698*/ 	.word	0x00000000
        /*069c*/ 	.short	0x010a
        /*069e*/ 	.byte	0x04
	.zero		1


	//   ....[89]....
        /*06a0*/ 	.word	0x000033d0
        /*06a4*/ 	.word	0x000000ff
        /*06a8*/ 	.word	0x00000000
        /*06ac*/ 	.short	0x010a
        /*06ae*/ 	.byte	0x04
	.zero		1


	//   ....[90]....
        /*06b0*/ 	.word	0x00003460
        /*06b4*/ 	.word	0x000000ff
        /*06b8*/ 	.word	0x00000000
        /*06bc*/ 	.short	0x010a
        /*06be*/ 	.byte	0x04
	.zero		1


	//   ....[91]....
        /*06c0*/ 	.word	0x000034f0
        /*06c4*/ 	.word	0x000000ff
        /*06c8*/ 	.word	0x00000000
        /*06cc*/ 	.short	0x010a
        /*06ce*/ 	.byte	0x04
	.zero		1


	//   ....[92]....
        /*06d0*/ 	.word	0x00003580
        /*06d4*/ 	.word	0x000000ff
        /*06d8*/ 	.word	0x00000000
        /*06dc*/ 	.short	0x010a
        /*06de*/ 	.byte	0x04
	.zero		1


	//   ....[93]....
        /*06e0*/ 	.word	0x00003610
        /*06e4*/ 	.word	0x000000ff
        /*06e8*/ 	.word	0x00000000
        /*06ec*/ 	.short	0x010a
        /*06ee*/ 	.byte	0x04
	.zero		1


	//   ....[94]....
        /*06f0*/ 	.word	0x000036a0
        /*06f4*/ 	.word	0x000000ff
        /*06f8*/ 	.word	0x00000000
        /*06fc*/ 	.short	0x010a
        /*06fe*/ 	.byte	0x04
	.zero		1


	//   ....[95]....
        /*0700*/ 	.word	0x00003740
        /*0704*/ 	.word	0x00000000
        /*0708*/ 	.word	0x00000000
        /*070c*/ 	.short	0x010a
        /*070e*/ 	.byte	0xff
	.zero		1


	//   ....[96]....
        /*0710*/ 	.word	0x00003860
        /*0714*/ 	.word	0x00000000
        /*0718*/ 	.word	0x000001e0
        /*071c*/ 	.short	0x010a
        /*071e*/ 	.byte	0xff
	.zero		1


	//   ....[97]....
        /*0720*/ 	.word	0x000038d0
        /*0724*/ 	.word	0x00000000
        /*0728*/ 	.word	0x00000000
        /*072c*/ 	.short	0x0101
        /*072e*/ 	.byte	0xff
	.zero		1


	//   ....[98]....
        /*0730*/ 	.word	0x000038f0
        /*0734*/ 	.word	0x000000ff
        /*0738*/ 	.word	0x000001b0
        /*073c*/ 	.short	0x010a
        /*073e*/ 	.byte	0x05
	.zero		1


	//   ....[99]....
        /*0740*/ 	.word	0x00003a10
        /*0744*/ 	.word	0x00000000
        /*0748*/ 	.word	0x000001a0
        /*074c*/ 	.short	0x010a
        /*074e*/ 	.byte	0xff
	.zero		1


	//   ....[100]....
        /*0750*/ 	.word	0x00003b10
        /*0754*/ 	.word	0x00000000
        /*0758*/ 	.word	0x00000000
        /*075c*/ 	.short	0x0101
        /*075e*/ 	.byte	0xff
	.zero		1


	//   ....[101]....
        /*0760*/ 	.word	0x00003ba0
        /*0764*/ 	.word	0x000000ff
        /*0768*/ 	.word	0x000001b0
        /*076c*/ 	.short	0x0106
        /*076e*/ 	.byte	0x05
	.zero		1


	//   ....[102]....
        /*0770*/ 	.word	0x00003bc0
        /*0774*/ 	.word	0x000000ff
        /*0778*/ 	.word	0x000001b0
        /*077c*/ 	.short	0x010a
        /*077e*/ 	.byte	0x05
	.zero		1


	//   ....[103]....
        /*0780*/ 	.word	0x00003c50
        /*0784*/ 	.word	0x000000ff
        /*0788*/ 	.word	0x000001b0
        /*078c*/ 	.short	0x0106
        /*078e*/ 	.byte	0x04
	.zero		1


	//   ....[104]....
        /*0790*/ 	.word	0x00003c90
        /*0794*/ 	.word	0x00000000
        /*0798*/ 	.word	0x000001b0
        /*079c*/ 	.short	0x010a
        /*079e*/ 	.byte	0xff
	.zero		1


	//   ....[105]....
        /*07a0*/ 	.word	0x00004280
        /*07a4*/ 	.word	0x00000000
        /*07a8*/ 	.word	0x000001a0
        /*07ac*/ 	.short	0x010a
        /*07ae*/ 	.byte	0xff
	.zero		1


	//   ....[106]....
        /*07b0*/ 	.word	0x00004380
        /*07b4*/ 	.word	0x00000003
        /*07b8*/ 	.word	0x00000000
        /*07bc*/ 	.short	0x0101
        /*07be*/ 	.byte	0xff
	.zero		1


	//   ....[107]....
        /*07c0*/ 	.word	0x00004390
        /*07c4*/ 	.word	0x000000ff
        /*07c8*/ 	.word	0x00000000
        /*07cc*/ 	.short	0x010a
        /*07ce*/ 	.byte	0x08
	.zero		1


	//   ....[108]....
        /*07d0*/ 	.word	0x000043b0
        /*07d4*/ 	.word	0x000000ff
        /*07d8*/ 	.word	0x000001d0
        /*07dc*/ 	.short	0x010a
        /*07de*/ 	.byte	0x0a
	.zero		1


	//   ....[109]....
        /*07e0*/ 	.word	0x00004490
        /*07e4*/ 	.word	0x000000ff
        /*07e8*/ 	.word	0x00000000
        /*07ec*/ 	.short	0x010a
        /*07ee*/ 	.byte	0x08
	.zero		1


	//   ....[110]....
        /*07f0*/ 	.word	0x000045d0
        /*07f4*/ 	.word	0x000000ff
        /*07f8*/ 	.word	0x00000000
        /*07fc*/ 	.short	0x010a
        /*07fe*/ 	.byte	0x1a
	.zero		1


	//   ....[111]....
        /*0800*/ 	.word	0x000047e0
        /*0804*/ 	.word	0x000000ff
        /*0808*/ 	.word	0x00000000
        /*080c*/ 	.short	0x010a
        /*080e*/ 	.byte	0x05
	.zero		1


	//   ....[112]....
        /*0810*/ 	.word	0x00004870
        /*0814*/ 	.word	0x000000ff
        /*0818*/ 	.word	0x00000000
        /*081c*/ 	.short	0x010a
        /*081e*/ 	.byte	0x06
	.zero		1


	//   ....[113]....
        /*0820*/ 	.word	0x00004ca0
        /*0824*/ 	.word	0x00000000
        /*0828*/ 	.word	0x000001a0
        /*082c*/ 	.short	0x010a
        /*082e*/ 	.byte	0xff
	.zero		1


	//   ....[114]....
        /*0830*/ 	.word	0x00004dd0
        /*0834*/ 	.word	0x00000000
        /*0838*/ 	.word	0x00000000
        /*083c*/ 	.short	0x0101
        /*083e*/ 	.byte	0xff
	.zero		1


	//   ....[115]....
        /*0840*/ 	.word	0x000050f0
        /*0844*/ 	.word	0x000000ff
        /*0848*/ 	.word	0x00000198
        /*084c*/ 	.short	0x010a
        /*084e*/ 	.byte	0x04
	.zero		1


	//   ....[116]....
        /*0850*/ 	.word	0x00005260
        /*0854*/ 	.word	0x000000ff
        /*0858*/ 	.word	0x00000170
        /*085c*/ 	.short	0x010a
        /*085e*/ 	.byte	0x04
	.zero		1


	//   ....[117]....
        /*0860*/ 	.word	0x000053e0
        /*0864*/ 	.word	0x000000ff
        /*0868*/ 	.word	0x00000150
        /*086c*/ 	.short	0x010b
        /*086e*/ 	.byte	0x04
	.zero		1


	//   ....[118]....
        /*0870*/ 	.word	0x000053f0
        /*0874*/ 	.word	0x000000ff
        /*0878*/ 	.word	0x00000000
        /*087c*/ 	.short	0x0101
        /*087e*/ 	.byte	0x06
	.zero		1


	//   ....[119]....
        /*0880*/ 	.word	0x00005400
        /*0884*/ 	.word	0x000000ff
        /*0888*/ 	.word	0x00000178
        /*088c*/ 	.short	0x010a
        /*088e*/ 	.byte	0x04
	.zero		1


	//   ....[120]....
        /*0890*/ 	.word	0x00005550
        /*0894*/ 	.word	0x000000ff
        /*0898*/ 	.word	0x00000158
        /*089c*/ 	.short	0x010b
        /*089e*/ 	.byte	0x04
	.zero		1


	//   ....[121]....
        /*08a0*/ 	.word	0x00005560
        /*08a4*/ 	.word	0x000000ff
        /*08a8*/ 	.word	0x00000000
        /*08ac*/ 	.short	0x0101
        /*08ae*/ 	.byte	0x06
	.zero		1


	//   ....[122]....
        /*08b0*/ 	.word	0x00005570
        /*08b4*/ 	.word	0x000000ff
        /*08b8*/ 	.word	0x00000180
        /*08bc*/ 	.short	0x010a
        /*08be*/ 	.byte	0x04
	.zero		1


	//   ....[123]....
        /*08c0*/ 	.word	0x000056f0
        /*08c4*/ 	.word	0x000000ff
        /*08c8*/ 	.word	0x00000160
        /*08cc*/ 	.short	0x010b
        /*08ce*/ 	.byte	0x04
	.zero		1


	//   ....[124]....
        /*08d0*/ 	.word	0x00005730
        /*08d4*/ 	.word	0x000000ff
        /*08d8*/ 	.word	0x00000000
        /*08dc*/ 	.short	0x0101
        /*08de*/ 	.byte	0x06
	.zero		1


	//   ....[125]....
        /*08e0*/ 	.word	0x00005770
        /*08e4*/ 	.word	0x000000ff
        /*08e8*/ 	.word	0x00000188
        /*08ec*/ 	.short	0x010a
        /*08ee*/ 	.byte	0x04
	.zero		1


	//   ....[126]....
        /*08f0*/ 	.word	0x000059c0
        /*08f4*/ 	.word	0x000000ff
        /*08f8*/ 	.word	0x00000168
        /*08fc*/ 	.short	0x010b
        /*08fe*/ 	.byte	0x04
	.zero		1


	//   ....[127]....
        /*0900*/ 	.word	0x000059e0
        /*0904*/ 	.word	0x000000ff
        /*0908*/ 	.word	0x00000000
        /*090c*/ 	.short	0x0101
        /*090e*/ 	.byte	0x05
	.zero		1


	//   ....[128]....
        /*0910*/ 	.word	0x00005a10
        /*0914*/ 	.word	0x000000ff
        /*0918*/ 	.word	0x00000170
        /*091c*/ 	.short	0x010a
        /*091e*/ 	.byte	0x04
	.zero		1


	//   ....[129]....
        /*0920*/ 	.word	0x00005a30
        /*0924*/ 	.word	0x000000ff
        /*0928*/ 	.word	0x00000178
        /*092c*/ 	.short	0x010a
        /*092e*/ 	.byte	0x04
	.zero		1


	//   ....[130]....
        /*0930*/ 	.word	0x00005a50
        /*0934*/ 	.word	0x000000ff
        /*0938*/ 	.word	0x00000180
        /*093c*/ 	.short	0x010a
        /*093e*/ 	.byte	0x04
	.zero		1


	//   ....[131]....
        /*0940*/ 	.word	0x00005a90
        /*0944*/ 	.word	0x00000000
        /*0948*/ 	.word	0x00000188
        /*094c*/ 	.short	0x010a
        /*094e*/ 	.byte	0xff
	.zero		1


	//   ....[132]....
        /*0950*/ 	.word	0x00005dc0
        /*0954*/ 	.word	0x00000000
        /*0958*/ 	.word	0x000001a0
        /*095c*/ 	.short	0x010a
        /*095e*/ 	.byte	0xff
	.zero		1


	//   ....[133]....
        /*0960*/ 	.word	0x00005ed0
        /*0964*/ 	.word	0x00000000
        /*0968*/ 	.word	0x00000000
        /*096c*/ 	.short	0x0101
        /*096e*/ 	.byte	0xff
	.zero		1


	//   ....[134]....
        /*0970*/ 	.word	0x00006900
        /*0974*/ 	.word	0x000000ff
        /*0978*/ 	.word	0x00000150
        /*097c*/ 	.short	0x010a
        /*097e*/ 	.byte	0x31
	.zero		1


	//   ....[135]....
        /*0980*/ 	.word	0x00006940
        /*0984*/ 	.word	0x00000040
        /*0988*/ 	.word	0x000001c0
        /*098c*/ 	.short	0x010a
        /*098e*/ 	.byte	0xff
	.zero		1


	//   ....[136]....
        /*0990*/ 	.word	0x00006a30
        /*0994*/ 	.word	0x000000ff
        /*0998*/ 	.word	0x00000150
        /*099c*/ 	.short	0x010a
        /*099e*/ 	.byte	0x31
	.zero		1


	//   ....[137]....
        /*09a0*/ 	.word	0x00006b20
        /*09a4*/ 	.word	0x00000040
        /*09a8*/ 	.word	0x000001c0
        /*09ac*/ 	.short	0x010a
        /*09ae*/ 	.byte	0xff
	.zero		1


	//   ....[138]....
        /*09b0*/ 	.word	0x000075f0
        /*09b4*/ 	.word	0x00000000
        /*09b8*/ 	.word	0x00000000
        /*09bc*/ 	.short	0x0101
        /*09be*/ 	.byte	0xff
	.zero		1


	//   ....[139]....
        /*09c0*/ 	.word	0x00007600
        /*09c4*/ 	.word	0x00000002
        /*09c8*/ 	.word	0x00000150
        /*09cc*/ 	.short	0x010a
        /*09ce*/ 	.byte	0xff
	.zero		1


	//   ....[140]....
        /*09d0*/ 	.word	0x000076e0
        /*09d4*/ 	.word	0x00000002
        /*09d8*/ 	.word	0x00000150
        /*09dc*/ 	.short	0x010a
        /*09de*/ 	.byte	0xff
	.zero		1


	//   ....[141]....
        /*09e0*/ 	.word	0x00008240
        /*09e4*/ 	.word	0x00000048
        /*09e8*/ 	.word	0x00000000
        /*09ec*/ 	.short	0x0101
        /*09ee*/ 	.byte	0xff
	.zero		1


	//   ....[142]....
        /*09f0*/ 	.word	0x00008260
        /*09f4*/ 	.word	0x00000000
        /*09f8*/ 	.word	0x00000150
        /*09fc*/ 	.short	0x010a
        /*09fe*/ 	.byte	0xff
	.zero		1


	//   ....[143]....
        /*0a00*/ 	.word	0x00008330
        /*0a04*/ 	.word	0x00000000
        /*0a08*/ 	.word	0x00000150
        /*0a0c*/ 	.short	0x010a
        /*0a0e*/ 	.byte	0xff
	.zero		1


	//   ....[144]....
        /*0a10*/ 	.word	0x00008e90
        /*0a14*/ 	.word	0x00000048
        /*0a18*/ 	.word	0x00000000
        /*0a1c*/ 	.short	0x0101
        /*0a1e*/ 	.byte	0xff
	.zero		1


	//   ....[145]....
        /*0a20*/ 	.word	0x00008eb0
        /*0a24*/ 	.word	0x00000000
        /*0a28*/ 	.word	0x00000150
        /*0a2c*/ 	.short	0x010a
        /*0a2e*/ 	.byte	0xff
	.zero		1


	//   ....[146]....
        /*0a30*/ 	.word	0x00008f80
        /*0a34*/ 	.word	0x00000000
        /*0a38*/ 	.word	0x00000150
        /*0a3c*/ 	.short	0x010a
        /*0a3e*/ 	.byte	0xff
	.zero		1


	//   ....[147]....
        /*0a40*/ 	.word	0x000092e0
        /*0a44*/ 	.word	0x000000ff
        /*0a48*/ 	.word	0x00000000
        /*0a4c*/ 	.short	0x0101
        /*0a4e*/ 	.byte	0x05
	.zero		1


	//   ....[148]....
        /*0a50*/ 	.word	0x00009b40
        /*0a54*/ 	.word	0x00000000
        /*0a58*/ 	.word	0x00000000
        /*0a5c*/ 	.short	0x0101
        /*0a5e*/ 	.byte	0xff
	.zero		1


	//   ....[149]....
        /*0a60*/ 	.word	0x00009dd0
        /*0a64*/ 	.word	0x000000ff
        /*0a68*/ 	.word	0x00000000
        /*0a6c*/ 	.short	0x0101
        /*0a6e*/ 	.byte	0x04
	.zero		1


	//   ....[150]....
        /*0a70*/ 	.word	0x00009df0
        /*0a74*/ 	.word	0x00000002
        /*0a78*/ 	.word	0x000001f0
        /*0a7c*/ 	.short	0x010a
        /*0a7e*/ 	.byte	0xff
	.zero		1


	//   ....[151]....
        /*0a80*/ 	.word	0x00009e50
        /*0a84*/ 	.word	0x00000002
        /*0a88*/ 	.word	0x000000a8
        /*0a8c*/ 	.short	0x010a
        /*0a8e*/ 	.byte	0xff
	.zero		1


	//   ....[152]....
        /*0a90*/ 	.word	0x00009eb0
        /*0a94*/ 	.word	0x00000002
        /*0a98*/ 	.word	0x000000a8
        /*0a9c*/ 	.short	0x010a
        /*0a9e*/ 	.byte	0xff
	.zero		1


	//   ....[153]....
        /*0aa0*/ 	.word	0x00009f00
        /*0aa4*/ 	.word	0x00000002
        /*0aa8*/ 	.word	0x000001a0
        /*0aac*/ 	.short	0x010a
        /*0aae*/ 	.byte	0xff
	.zero		1


	//   ....[154]....
        /*0ab0*/ 	.word	0x00009f60
        /*0ab4*/ 	.word	0x00000000
        /*0ab8*/ 	.word	0x00000000
        /*0abc*/ 	.short	0x010a
        /*0abe*/ 	.byte	0xff
	.zero		1


	//   ....[155]....
        /*0ac0*/ 	.word	0x00009fc0
        /*0ac4*/ 	.word	0x00000000
        /*0ac8*/ 	.word	0x00000000
        /*0acc*/ 	.short	0x010a
        /*0ace*/ 	.byte	0xff
	.zero		1


	//   ....[156]....
        /*0ad0*/ 	.word	0x0000a020
        /*0ad4*/ 	.word	0x00000000
        /*0ad8*/ 	.word	0x00000000
        /*0adc*/ 	.short	0x010a
        /*0ade*/ 	.byte	0xff
	.zero		1


	//   ....[157]....
        /*0ae0*/ 	.word	0x0000a080
        /*0ae4*/ 	.word	0x00000000
        /*0ae8*/ 	.word	0x00000000
        /*0aec*/ 	.short	0x010a
        /*0aee*/ 	.byte	0xff
	.zero		1


	//   ....[158]....
        /*0af0*/ 	.word	0x0000a0e0
        /*0af4*/ 	.word	0x00000000
        /*0af8*/ 	.word	0x00000000
        /*0afc*/ 	.short	0x010a
        /*0afe*/ 	.byte	0xff
	.zero		1


	//   ....[159]....
        /*0b00*/ 	.word	0x0000a140
        /*0b04*/ 	.word	0x00000000
        /*0b08*/ 	.word	0x00000000
        /*0b0c*/ 	.short	0x010a
        /*0b0e*/ 	.byte	0xff
	.zero		1


	//   ....[160]....
        /*0b10*/ 	.word	0x0000a1a0
        /*0b14*/ 	.word	0x00000000
        /*0b18*/ 	.word	0x00000000
        /*0b1c*/ 	.short	0x010a
        /*0b1e*/ 	.byte	0xff
	.zero		1


	//   ....[161]....
        /*0b20*/ 	.word	0x0000a200
        /*0b24*/ 	.word	0x00000000
        /*0b28*/ 	.word	0x00000000
        /*0b2c*/ 	.short	0x010a
        /*0b2e*/ 	.byte	0xff
	.zero		1


	//   ....[162]....
        /*0b30*/ 	.word	0x0000a260
        /*0b34*/ 	.word	0x00000000
        /*0b38*/ 	.word	0x00000000
        /*0b3c*/ 	.short	0x010a
        /*0b3e*/ 	.byte	0xff
	.zero		1


	//   ....[163]....
        /*0b40*/ 	.word	0x0000a2c0
        /*0b44*/ 	.word	0x00000000
        /*0b48*/ 	.word	0x00000000
        /*0b4c*/ 	.short	0x010a
        /*0b4e*/ 	.byte	0xff
	.zero		1


	//   ....[164]....
        /*0b50*/ 	.word	0x0000a320
        /*0b54*/ 	.word	0x00000000
        /*0b58*/ 	.word	0x00000000
        /*0b5c*/ 	.short	0x010a
        /*0b5e*/ 	.byte	0xff
	.zero		1


	//   ....[165]....
        /*0b60*/ 	.word	0x0000a380
        /*0b64*/ 	.word	0x00000000
        /*0b68*/ 	.word	0x00000000
        /*0b6c*/ 	.short	0x010a
        /*0b6e*/ 	.byte	0xff
	.zero		1


	//   ....[166]....
        /*0b70*/ 	.word	0x0000a3e0
        /*0b74*/ 	.word	0x00000000
        /*0b78*/ 	.word	0x00000000
        /*0b7c*/ 	.short	0x010a
        /*0b7e*/ 	.byte	0xff
	.zero		1


	//   ....[167]....
        /*0b80*/ 	.word	0x0000a440
        /*0b84*/ 	.word	0x00000000
        /*0b88*/ 	.word	0x00000000
        /*0b8c*/ 	.short	0x010a
        /*0b8e*/ 	.byte	0xff
	.zero		1


	//   ....[168]....
        /*0b90*/ 	.word	0x0000a4a0
        /*0b94*/ 	.word	0x00000000
        /*0b98*/ 	.word	0x00000000
        /*0b9c*/ 	.short	0x010a
        /*0b9e*/ 	.byte	0xff
	.zero		1


	//   ....[169]....
        /*0ba0*/ 	.word	0x0000a500
        /*0ba4*/ 	.word	0x00000000
        /*0ba8*/ 	.word	0x00000000
        /*0bac*/ 	.short	0x010a
        /*0bae*/ 	.byte	0xff
	.zero		1


	//   ....[170]....
        /*0bb0*/ 	.word	0x0000a560
        /*0bb4*/ 	.word	0x00000000
        /*0bb8*/ 	.word	0x00000000
        /*0bbc*/ 	.short	0x010a
        /*0bbe*/ 	.byte	0xff
	.zero		1


	//   ....[171]....
        /*0bc0*/ 	.word	0x0000a5c0
        /*0bc4*/ 	.word	0x00000000
        /*0bc8*/ 	.word	0x00000000
        /*0bcc*/ 	.short	0x010a
        /*0bce*/ 	.byte	0xff
	.zero		1


	//   ....[172]....
        /*0bd0*/ 	.word	0x0000a620
        /*0bd4*/ 	.word	0x00000000
        /*0bd8*/ 	.word	0x00000000
        /*0bdc*/ 	.short	0x010a
        /*0bde*/ 	.byte	0xff
	.zero		1


	//   ....[173]....
        /*0be0*/ 	.word	0x0000a680
        /*0be4*/ 	.word	0x00000000
        /*0be8*/ 	.word	0x00000000
        /*0bec*/ 	.short	0x010a
        /*0bee*/ 	.byte	0xff
	.zero		1


	//   ....[174]....
        /*0bf0*/ 	.word	0x0000a6d0
        /*0bf4*/ 	.word	0x00000000
        /*0bf8*/ 	.word	0x000001e0
        /*0bfc*/ 	.short	0x010a
        /*0bfe*/ 	.byte	0xff
	.zero		1


	//   ....[175]....
        /*0c00*/ 	.word	0x0000a730
        /*0c04*/ 	.word	0x00000000
        /*0c08*/ 	.word	0x000001b0
        /*0c0c*/ 	.short	0x010a
        /*0c0e*/ 	.byte	0xff
	.zero		1


	//   ....[176]....
        /*0c10*/ 	.word	0x0000a780
        /*0c14*/ 	.word	0x00000000
        /*0c18*/ 	.word	0x000001a0
        /*0c1c*/ 	.short	0x010a
        /*0c1e*/ 	.byte	0xff
	.zero		1


	//   ....[177]....
        /*0c20*/ 	.word	0x0000a7e0
        /*0c24*/ 	.word	0x00000000
        /*0c28*/ 	.word	0x000001b0
        /*0c2c*/ 	.short	0x010a
        /*0c2e*/ 	.byte	0xff
	.zero		1


	//   ....[178]....
        /*0c30*/ 	.word	0x0000a830
        /*0c34*/ 	.word	0x00000000
        /*0c38*/ 	.word	0x000001a0
        /*0c3c*/ 	.short	0x010a
        /*0c3e*/ 	.byte	0xff
	.zero		1


	//   ....[179]....
        /*0c40*/ 	.word	0x0000a890
        /*0c44*/ 	.word	0x00000002
        /*0c48*/ 	.word	0x000001d0
        /*0c4c*/ 	.short	0x010a
        /*0c4e*/ 	.byte	0xff
	.zero		1


	//   ....[180]....
        /*0c50*/ 	.word	0x0000a8f0
        /*0c54*/ 	.word	0x00000000
        /*0c58*/ 	.word	0x00000000
        /*0c5c*/ 	.short	0x010a
        /*0c5e*/ 	.byte	0xff
	.zero		1


	//   ....[181]....
        /*0c60*/ 	.word	0x0000a950
        /*0c64*/ 	.word	0x00000000
        /*0c68*/ 	.word	0x00000000
        /*0c6c*/ 	.short	0x010a
        /*0c6e*/ 	.byte	0xff
	.zero		1


	//   ....[182]....
        /*0c70*/ 	.word	0x0000a9b0
        /*0c74*/ 	.word	0x00000000
        /*0c78*/ 	.word	0x00000000
        /*0c7c*/ 	.short	0x010a
        /*0c7e*/ 	.byte	0xff
	.zero		1


	//   ....[183]....
        /*0c80*/ 	.word	0x0000aa00
        /*0c84*/ 	.word	0x00000000
        /*0c88*/ 	.word	0x000001a0
        /*0c8c*/ 	.short	0x010a
        /*0c8e*/ 	.byte	0xff
	.zero		1


	//   ....[184]....
        /*0c90*/ 	.word	0x0000aa60
        /*0c94*/ 	.word	0x00000000
        /*0c98*/ 	.word	0x00000198
        /*0c9c*/ 	.short	0x010a
        /*0c9e*/ 	.byte	0xff
	.zero		1


	//   ....[185]....
        /*0ca0*/ 	.word	0x0000aac0
        /*0ca4*/ 	.word	0x00000000
        /*0ca8*/ 	.word	0x00000170
        /*0cac*/ 	.short	0x010a
        /*0cae*/ 	.byte	0xff
	.zero		1


	//   ....[186]....
        /*0cb0*/ 	.word	0x0000ab20
        /*0cb4*/ 	.word	0x00000000
        /*0cb8*/ 	.word	0x00000178
        /*0cbc*/ 	.short	0x010a
        /*0cbe*/ 	.byte	0xff
	.zero		1


	//   ....[187]....
        /*0cc0*/ 	.word	0x0000ab80
        /*0cc4*/ 	.word	0x00000000
        /*0cc8*/ 	.word	0x00000180
        /*0ccc*/ 	.short	0x010a
        /*0cce*/ 	.byte	0xff
	.zero		1


	//   ....[188]....
        /*0cd0*/ 	.word	0x0000abe0
        /*0cd4*/ 	.word	0x00000000
        /*0cd8*/ 	.word	0x00000188
        /*0cdc*/ 	.short	0x010a
        /*0cde*/ 	.byte	0xff
	.zero		1


	//   ....[189]....
        /*0ce0*/ 	.word	0x0000ac40
        /*0ce4*/ 	.word	0x00000000
        /*0ce8*/ 	.word	0x00000170
        /*0cec*/ 	.short	0x010a
        /*0cee*/ 	.byte	0xff
	.zero		1


	//   ....[190]....
        /*0cf0*/ 	.word	0x0000aca0
        /*0cf4*/ 	.word	0x00000000
        /*0cf8*/ 	.word	0x00000178
        /*0cfc*/ 	.short	0x010a
        /*0cfe*/ 	.byte	0xff
	.zero		1


	//   ....[191]....
        /*0d00*/ 	.word	0x0000ad00
        /*0d04*/ 	.word	0x00000000
        /*0d08*/ 	.word	0x00000180
        /*0d0c*/ 	.short	0x010a
        /*0d0e*/ 	.byte	0xff
	.zero		1


	//   ....[192]....
        /*0d10*/ 	.word	0x0000ad50
        /*0d14*/ 	.word	0x00000000
        /*0d18*/ 	.word	0x000001a0
        /*0d1c*/ 	.short	0x010a
        /*0d1e*/ 	.byte	0xff
	.zero		1


	//   ....[193]....
        /*0d20*/ 	.word	0x0000adb0
        /*0d24*/ 	.word	0x00000002
        /*0d28*/ 	.word	0x00000150
        /*0d2c*/ 	.short	0x010a
        /*0d2e*/ 	.byte	0xff
	.zero		1


	//   ....[194]....
        /*0d30*/ 	.word	0x0000ae00
        /*0d34*/ 	.word	0x00000040
        /*0d38*/ 	.word	0x000001c0
        /*0d3c*/ 	.short	0x010a
        /*0d3e*/ 	.byte	0xff
	.zero		1


	//   ....[195]....
        /*0d40*/ 	.word	0x0000ae50
        /*0d44*/ 	.word	0x00000002
        /*0d48*/ 	.word	0x00000150
        /*0d4c*/ 	.short	0x010a
        /*0d4e*/ 	.byte	0xff
	.zero		1


	//   ....[196]....
        /*0d50*/ 	.word	0x0000aea0
        /*0d54*/ 	.word	0x00000000
        /*0d58*/ 	.word	0x00000150
        /*0d5c*/ 	.short	0x010a
        /*0d5e*/ 	.byte	0xff
	.zero		1


	//   ....[197]....
        /*0d60*/ 	.word	0x0000aef0
        /*0d64*/ 	.word	0x00000000
        /*0d68*/ 	.word	0x00000150
        /*0d6c*/ 	.short	0x010a
        /*0d6e*/ 	.byte	0xff
	.zero		1


	//----- nvinfo : EIATTR_NUM_MBARRIERS
	.align		4
.L_47:
        /*0d70*/ 	.byte	0x03, 0x38
        /*0d72*/ 	.short	0x0040


	//----- nvinfo : EIATTR_EXIT_INSTR_OFFSETS
	.align		4
        /*0d74*/ 	.byte	0x04, 0x1c
        /*0d76*/ 	.short	(.L_49 - .L_48)


	//   ....[0]....
.L_48:
        /*0d78*/ 	.word	0x00003770


	//   ....[1]....
        /*0d7c*/ 	.word	0x00003c60


	//   ....[2]....
        /*0d80*/ 	.word	0x00003cc0


	//   ....[3]....
        /*0d84*/ 	.word	0x00004ad0


	//   ....[4]....
        /*0d88*/ 	.word	0x00005ac0


	//   ....[5]....
        /*0d8c*/ 	.word	0x00005b00


	//   ....[6]....
        /*0d90*/ 	.word	0x00009cc0


	//   ....[7]....
        /*0d94*/ 	.word	0x00009d40


	//   ....[8]....
        /*0d98*/ 	.word	0x00009d70


	//   ....[9]....
        /*0d9c*/ 	.word	0x00009de0


	//----- nvinfo : EIATTR_MAX_THREADS
	.align		4
.L_49:
        /*0da0*/ 	.byte	0x04, 0x05
        /*0da2*/ 	.short	(.L_51 - .L_50)
.L_50:
        /*0da4*/ 	.word	0x00000100
        /*0da8*/ 	.word	0x00000001
        /*0dac*/ 	.word	0x00000001


	//----- nvinfo : EIATTR_CRS_STACK_SIZE
	.align		4
.L_51:
        /*0db0*/ 	.byte	0x04, 0x1e
        /*0db2*/ 	.short	(.L_53 - .L_52)
.L_52:
        /*0db4*/ 	.word	0x00000000


	//----- nvinfo : EIATTR_CBANK_PARAM_SIZE
	.align		4
.L_53:
        /*0db8*/ 	.byte	0x03, 0x19
        /*0dba*/ 	.short	0x0c00


	//----- nvinfo : EIATTR_PARAM_CBANK
	.align		4
        /*0dbc*/ 	.byte	0x04, 0x0a
        /*0dbe*/ 	.short	(.L_55 - .L_54)
	.align		4
.L_54:
        /*0dc0*/ 	.word	index@(.nv.constant0._ZN7cutlass13device_kernelINS_4gemm6kernel13GemmUniversalIN4cute5tupleIJiiiiEEENS1_10collective13CollectiveMmaINS1_46MainloopSm100TmaUmmaWarpSpecializedBlockScaledILi21ELi2ELi2ENS5_IJNS4_1CILi1EEENSA_ILi8EEESB_EEEEENS5_IJNSA_ILi128EEESF_NSA_ILi64EEEEEENS5_IJNS_12float_e2m1_tENS_13float_ue4m3_tEEEENS5_IJNS5_IJlSB_lEEENS4_6LayoutINS5_IJNS5_IJNS5_IJNSA_ILi32EEENSA_ILi4EEEEEEiEEENS5_IJNS5_IJNSA_ILi16EEESO_EEEiEEENS5_IJSB_iEEEEEENS5_IJST_NS5_IJNS5_IJNSA_ILi0EEESB_EEENSA_ILi512EEEEEENS5_IJSW_iEEEEEEEEEEESK_S13_NS4_8TiledMMAINS4_8MMA_AtomIJNS4_17SM100_MMA_MXF4_SSISI_SI_fSJ_Li128ELi128ELi16ELNS4_4UMMA5MajorE0ELS18_0ELNS17_7ScaleInE0ELS19_0EEEEEENSM_INS5_IJSB_SB_SB_EEENS5_IJSW_SW_SW_EEEEENS5_IJNS4_10UnderscoreES1F_S1F_EEEEENS5_IJNS4_23SM90_TMA_LOAD_MULTICASTES1I_EEENS5_IJNS4_14ComposedLayoutINS4_7SwizzleILi1ELi4ELi3EEENS4_18smem_ptr_flag_bitsILi4EEENSM_INS5_IJSC_SG_EEENS5_IJSG_SB_EEEEEEENSM_INS5_IJNS5_IJNS5_IJSP_SB_EEESS_EEESB_NS5_IJSB_SB_EEEEEENS5_IJNS5_IJNS5_IJSS_SY_EEESX_EEESW_NS5_IJSO_SY_EEEEEEEEEEEvNS4_8identityENS5_IJNS4_13SM90_TMA_LOADES24_EEES22_vS23_EENS_8epilogue10collective18CollectiveEpilogueINS27_23Sm100TmaWarpSpecializedILi4ELi2ELi32ELb1ELb0EEEJSH_NS5_IJNSM_ISF_SB_EENSM_ISN_SB_EEEEENS_10bfloat16_tESL_S2F_SL_NS27_6fusion15FusionCallbacksIS2B_NS2G_17LinearCombinationIS2F_fS2F_fLNS_15FloatRoundStyleE2EEESH_S2E_JEEENS4_5SM1004TMEM4LOAD26SM100_TMEM_LOAD_32dp32b32xES24_NS1K_INS1L_ILi2ELi4ELi3EEENS1N_ILi16EEENSM_INS5_IJSC_SN_EEENS5_IJSN_SB_EEEEEEENS4_39AutoVectorizingCopyWithAssumedAlignmentILi128EEENS4_14SM90_TMA_STOREES2V_S2X_S2X_EEEvvEEEEvNT_6ParamsE)
        /*0dc4*/ 	.short	0x0380
        /*0dc6*/ 	.short	0x0c00


	//----- nvinfo : EIATTR_SW_WAR
	.align		4
.L_55:
        /*0dc8*/ 	.byte	0x04, 0x36
        /*0dca*/ 	.short	(.L_57 - .L_56)
.L_56:
        /*0dcc*/ 	.word	0x00000008
.L_57:


//--------------------- .nv.callgraph             --------------------------
	.section	.nv.callgraph,"",@"SHT_CUDA_CALLGRAPH"
	.align	4
	.sectionentsize	8
	.align		4
        /*0000*/ 	.word	0x00000000
	.align		4
        /*0004*/ 	.word	0xffffffff
	.align		4
        /*0008*/ 	.word	index@(_ZN7cutlass13device_kernelINS_4gemm6kernel13GemmUniversalIN4cute5tupleIJiiiiEEENS1_10collective13CollectiveMmaINS1_46MainloopSm100TmaUmmaWarpSpecializedBlockScaledILi21ELi2ELi2ENS5_IJNS4_1CILi1EEENSA_ILi8EEESB_EEEEENS5_IJNSA_ILi128EEESF_NSA_ILi64EEEEEENS5_IJNS_12float_e2m1_tENS_13float_ue4m3_tEEEENS5_IJNS5_IJlSB_lEEENS4_6LayoutINS5_IJNS5_IJNS5_IJNSA_ILi32EEENSA_ILi4EEEEEEiEEENS5_IJNS5_IJNSA_ILi16EEESO_EEEiEEENS5_IJSB_iEEEEEENS5_IJST_NS5_IJNS5_IJNSA_ILi0EEESB_EEENSA_ILi512EEEEEENS5_IJSW_iEEEEEEEEEEESK_S13_NS4_8TiledMMAINS4_8MMA_AtomIJNS4_17SM100_MMA_MXF4_SSISI_SI_fSJ_Li128ELi128ELi16ELNS4_4UMMA5MajorE0ELS18_0ELNS17_7ScaleInE0ELS19_0EEEEEENSM_INS5_IJSB_SB_SB_EEENS5_IJSW_SW_SW_EEEEENS5_IJNS4_10UnderscoreES1F_S1F_EEEEENS5_IJNS4_23SM90_TMA_LOAD_MULTICASTES1I_EEENS5_IJNS4_14ComposedLayoutINS4_7SwizzleILi1ELi4ELi3EEENS4_18smem_ptr_flag_bitsILi4EEENSM_INS5_IJSC_SG_EEENS5_IJSG_SB_EEEEEEENSM_INS5_IJNS5_IJNS5_IJSP_SB_EEESS_EEESB_NS5_IJSB_SB_EEEEEENS5_IJNS5_IJNS5_IJSS_SY_EEESX_EEESW_NS5_IJSO_SY_EEEEEEEEEEEvNS4_8identityENS5_IJNS4_13SM90_TMA_LOADES24_EEES22_vS23_EENS_8epilogue10collective18CollectiveEpilogueINS27_23Sm100TmaWarpSpecializedILi4ELi2ELi32ELb1ELb0EEEJSH_NS5_IJNSM_ISF_SB_EENSM_ISN_SB_EEEEENS_10bfloat16_tESL_S2F_SL_NS27_6fusion15FusionCallbacksIS2B_NS2G_17LinearCombinationIS2F_fS2F_fLNS_15FloatRoundStyleE2EEESH_S2E_JEEENS4_5SM1004TMEM4LOAD26SM100_TMEM_LOAD_32dp32b32xES24_NS1K_INS1L_ILi2ELi4ELi3EEENS1N_ILi16EEENSM_INS5_IJSC_SN_EEENS5_IJSN_SB_EEEEEEENS4_39AutoVectorizingCopyWithAssumedAlignmentILi128EEENS4_14SM90_TMA_STOREES2V_S2X_S2X_EEEvvEEEEvNT_6ParamsE)
	.align		4
        /*000c*/ 	.word	index@(__assertfail)
	.align		4
        /*0010*/ 	.word	0x00000000
	.align		4
        /*0014*/ 	.word	0xfffffffe
	.align		4
        /*0018*/ 	.word	0x00000000
	.align		4
        /*001c*/ 	.word	0xfffffffd
	.align		4
        /*0020*/ 	.word	0x00000000
	.align		4
        /*0024*/ 	.word	0xfffffffc


//--------------------- .nv.constant4             --------------------------
	.section	.nv.constant4,"a",@progbits
	.align	8
	.align		8
.nv.constant4:
        /*0000*/ 	.dword	__assertfail
	.align		8
        /*0008*/ 	.dword	__unnamed_1
	.align		8
        /*0010*/ 	.dword	__unnamed_2
	.align		8
        /*0018*/ 	.dword	_ZN40_INTERNAL_0b91c370_4_k_cu_310aa53f_181384cuda3std3__45__cpo5beginE
	.align		8
        /*0020*/ 	.dword	_ZN40_INTERNAL_0b91c370_4_k_cu_310aa53f_181384cuda3std3__45__cpo3endE
	.align		8
        /*0028*/ 	.dword	_ZN40_INTERNAL_0b91c370_4_k_cu_310aa53f_181384cuda3std3__45__cpo6cbeginE
	.align		8
        /*0030*/ 	.dword	_ZN40_INTERNAL_0b91c370_4_k_cu_310aa53f_181384cuda3std3__45__cpo4cendE
	.align		8
        /*0038*/ 	.dword	_ZN40_INTERNAL_0b91c370_4_k_cu_310aa53f_181384cuda3std3__442_GLOBAL__N__0b91c370_4_k_cu_310aa53f_181386ignoreE
	.align		8
        /*0040*/ 	.dword	_ZN40_INTERNAL_0b91c370_4_k_cu_310aa53f_181384cuda3std3__419piecewise_constructE
	.align		8
        /*0048*/ 	.dword	_ZN40_INTERNAL_0b91c370_4_k_cu_310aa53f_181384cuda3std3__48in_placeE
	.align		8
        /*0050*/ 	.dword	_ZN40_INTERNAL_0b91c370_4_k_cu_310aa53f_181384cuda3std6ranges3__45__cpo4swapE
	.align		8
        /*0058*/ 	.dword	_ZN40_INTERNAL_0b91c370_4_k_cu_310aa53f_181384cuda3std6ranges3__45__cpo9iter_moveE
	.align		8
        /*0060*/ 	.dword	_ZN40_INTERNAL_0b91c370_4_k_cu_310aa53f_181384cute7productE
	.align		8
        /*0068*/ 	.dword	_ZN40_INTERNAL_0b91c370_4_k_cu_310aa53f_181384cute1_E
	.align		8
        /*0070*/ 	.dword	$str$25
	.align		8
        /*0078*/ 	.dword	$str$26
	.align		8
        /*0080*/ 	.dword	$str$29
	.align		8
        /*0088*/ 	.dword	$str$30


//--------------------- .text._ZN7cutlass13device_kernelINS_4gemm6kernel13GemmUniversalIN4cute5tupleIJiiiiEEENS1_10collective13CollectiveMmaINS1_46MainloopSm100TmaUmmaWarpSpecializedBlockScaledILi21ELi2ELi2ENS5_IJNS4_1CILi1EEENSA_ILi8EEESB_EEEEENS5_IJNSA_ILi128EEESF_NSA_ILi64EEEEEENS5_IJNS_12float_e2m1_tENS_13float_ue4m3_tEEEENS5_IJNS5_IJlSB_lEEENS4_6LayoutINS5_IJNS5_IJNS5_IJNSA_ILi32EEENSA_ILi4EEEEEEiEEENS5_IJNS5_IJNSA_ILi16EEESO_EEEiEEENS5_IJSB_iEEEEEENS5_IJST_NS5_IJNS5_IJNSA_ILi0EEESB_EEENSA_ILi512EEEEEENS5_IJSW_iEEEEEEEEEEESK_S13_NS4_8TiledMMAINS4_8MMA_AtomIJNS4_17SM100_MMA_MXF4_SSISI_SI_fSJ_Li128ELi128ELi16ELNS4_4UMMA5MajorE0ELS18_0ELNS17_7ScaleInE0ELS19_0EEEEEENSM_INS5_IJSB_SB_SB_EEENS5_IJSW_SW_SW_EEEEENS5_IJNS4_10UnderscoreES1F_S1F_EEEEENS5_IJNS4_23SM90_TMA_LOAD_MULTICASTES1I_EEENS5_IJNS4_14ComposedLayoutINS4_7SwizzleILi1ELi4ELi3EEENS4_18smem_ptr_flag_bitsILi4EEENSM_INS5_IJSC_SG_EEENS5_IJSG_SB_EEEEEEENSM_INS5_IJNS5_IJNS5_IJSP_SB_EEESS_EEESB_NS5_IJSB_SB_EEEEEENS5_IJNS5_IJNS5_IJSS_SY_EEESX_EEESW_NS5_IJSO_SY_EEEEEEEEEEEvNS4_8identityENS5_IJNS4_13SM90_TMA_LOADES24_EEES22_vS23_EENS_8epilogue10collective18CollectiveEpilogueINS27_23Sm100TmaWarpSpecializedILi4ELi2ELi32ELb1ELb0EEEJSH_NS5_IJNSM_ISF_SB_EENSM_ISN_SB_EEEEENS_10bfloat16_tESL_S2F_SL_NS27_6fusion15FusionCallbacksIS2B_NS2G_17LinearCombinationIS2F_fS2F_fLNS_15FloatRoundStyleE2EEESH_S2E_JEEENS4_5SM1004TMEM4LOAD26SM100_TMEM_LOAD_32dp32b32xES24_NS1K_INS1L_ILi2ELi4ELi3EEENS1N_ILi16EEENSM_INS5_IJSC_SN_EEENS5_IJSN_SB_EEEEEEENS4_39AutoVectorizingCopyWithAssumedAlignmentILi128EEENS4_14SM90_TMA_STOREES2V_S2X_S2X_EEEvvEEEEvNT_6ParamsE --------------------------
	.section	.text._ZN7cutlass13device_kernelINS_4gemm6kernel13GemmUniversalIN4cute5tupleIJiiiiEEENS1_10collective13CollectiveMmaINS1_46MainloopSm100TmaUmmaWarpSpecializedBlockScaledILi21ELi2ELi2ENS5_IJNS4_1CILi1EEENSA_ILi8EEESB_EEEEENS5_IJNSA_ILi128EEESF_NSA_ILi64EEEEEENS5_IJNS_12float_e2m1_tENS_13float_ue4m3_tEEEENS5_IJNS5_IJlSB_lEEENS4_6LayoutINS5_IJNS5_IJNS5_IJNSA_ILi32EEENSA_ILi4EEEEEEiEEENS5_IJNS5_IJNSA_ILi16EEESO_EEEiEEENS5_IJSB_iEEEEEENS5_IJST_NS5_IJNS5_IJNSA_ILi0EEESB_EEENSA_ILi512EEEEEENS5_IJSW_iEEEEEEEEEEESK_S13_NS4_8TiledMMAINS4_8MMA_AtomIJNS4_17SM100_MMA_MXF4_SSISI_SI_fSJ_Li128ELi128ELi16ELNS4_4UMMA5MajorE0ELS18_0ELNS17_7ScaleInE0ELS19_0EEEEEENSM_INS5_IJSB_SB_SB_EEENS5_IJSW_SW_SW_EEEEENS5_IJNS4_10UnderscoreES1F_S1F_EEEEENS5_IJNS4_23SM90_TMA_LOAD_MULTICASTES1I_EEENS5_IJNS4_14ComposedLayoutINS4_7SwizzleILi1ELi4ELi3EEENS4_18smem_ptr_flag_bitsILi4EEENSM_INS5_IJSC_SG_EEENS5_IJSG_SB_EEEEEEENSM_INS5_IJNS5_IJNS5_IJSP_SB_EEESS_EEESB_NS5_IJSB_SB_EEEEEENS5_IJNS5_IJNS5_IJSS_SY_EEESX_EEESW_NS5_IJSO_SY_EEEEEEEEEEEvNS4_8identityENS5_IJNS4_13SM90_TMA_LOADES24_EEES22_vS23_EENS_8epilogue10collective18CollectiveEpilogueINS27_23Sm100TmaWarpSpecializedILi4ELi2ELi32ELb1ELb0EEEJSH_NS5_IJNSM_ISF_SB_EENSM_ISN_SB_EEEEENS_10bfloat16_tESL_S2F_SL_NS27_6fusion15FusionCallbacksIS2B_NS2G_17LinearCombinationIS2F_fS2F_fLNS_15FloatRoundStyleE2EEESH_S2E_JEEENS4_5SM1004TMEM4LOAD26SM100_TMEM_LOAD_32dp32b32xES24_NS1K_INS1L_ILi2ELi4ELi3EEENS1N_ILi16EEENSM_INS5_IJSC_SN_EEENS5_IJSN_SB_EEEEEEENS4_39AutoVectorizingCopyWithAssumedAlignmentILi128EEENS4_14SM90_TMA_STOREES2V_S2X_S2X_EEEvvEEEEvNT_6ParamsE,"ax",@progbits
	.align	128
.text._ZN7cutlass13device_kernelINS_4gemm6kernel13GemmUniversalIN4cute5tupleIJiiiiEEENS1_10collective13CollectiveMmaINS1_46MainloopSm100TmaUmmaWarpSpecializedBlockScaledILi21ELi2ELi2ENS5_IJNS4_1CILi1EEENSA_ILi8EEESB_EEEEENS5_IJNSA_ILi128EEESF_NSA_ILi64EEEEEENS5_IJNS_12float_e2m1_tENS_13float_ue4m3_tEEEENS5_IJNS5_IJlSB_lEEENS4_6LayoutINS5_IJNS5_IJNS5_IJNSA_ILi32EEENSA_ILi4EEEEEEiEEENS5_IJNS5_IJNSA_ILi16EEESO_EEEiEEENS5_IJSB_iEEEEEENS5_IJST_NS5_IJNS5_IJNSA_ILi0EEESB_EEENSA_ILi512EEEEEENS5_IJSW_iEEEEEEEEEEESK_S13_NS4_8TiledMMAINS4_8MMA_AtomIJNS4_17SM100_MMA_MXF4_SSISI_SI_fSJ_Li128ELi128ELi16ELNS4_4UMMA5MajorE0ELS18_0ELNS17_7ScaleInE0ELS19_0EEEEEENSM_INS5_IJSB_SB_SB_EEENS5_IJSW_SW_SW_EEEEENS5_IJNS4_10UnderscoreES1F_S1F_EEEEENS5_IJNS4_23SM90_TMA_LOAD_MULTICASTES1I_EEENS5_IJNS4_14ComposedLayoutINS4_7SwizzleILi1ELi4ELi3EEENS4_18smem_ptr_flag_bitsILi4EEENSM_INS5_IJSC_SG_EEENS5_IJSG_SB_EEEEEEENSM_INS5_IJNS5_IJNS5_IJSP_SB_EEESS_EEESB_NS5_IJSB_SB_EEEEEENS5_IJNS5_IJNS5_IJSS_SY_EEESX_EEESW_NS5_IJSO_SY_EEEEEEEEEEEvNS4_8identityENS5_IJNS4_13SM90_TMA_LOADES24_EEES22_vS23_EENS_8epilogue10collective18CollectiveEpilogueINS27_23Sm100TmaWarpSpecializedILi4ELi2ELi32ELb1ELb0EEEJSH_NS5_IJNSM_ISF_SB_EENSM_ISN_SB_EEEEENS_10bfloat16_tESL_S2F_SL_NS27_6fusion15FusionCallbacksIS2B_NS2G_17LinearCombinationIS2F_fS2F_fLNS_15FloatRoundStyleE2EEESH_S2E_JEEENS4_5SM1004TMEM4LOAD26SM100_TMEM_LOAD_32dp32b32xES24_NS1K_INS1L_ILi2ELi4ELi3EEENS1N_ILi16EEENSM_INS5_IJSC_SN_EEENS5_IJSN_SB_EEEEEEENS4_39AutoVectorizingCopyWithAssumedAlignmentILi128EEENS4_14SM90_TMA_STOREES2V_S2X_S2X_EEEvvEEEEvNT_6ParamsE:
        .type           _ZN7cutlass13device_kernelINS_4gemm6kernel13GemmUniversalIN4cute5tupleIJiiiiEEENS1_10collective13CollectiveMmaINS1_46MainloopSm100TmaUmmaWarpSpecializedBlockScaledILi21ELi2ELi2ENS5_IJNS4_1CILi1EEENSA_ILi8EEESB_EEEEENS5_IJNSA_ILi128EEESF_NSA_ILi64EEEEEENS5_IJNS_12float_e2m1_tENS_13float_ue4m3_tEEEENS5_IJNS5_IJlSB_lEEENS4_6LayoutINS5_IJNS5_IJNS5_IJNSA_ILi32EEENSA_ILi4EEEEEEiEEENS5_IJNS5_IJNSA_ILi16EEESO_EEEiEEENS5_IJSB_iEEEEEENS5_IJST_NS5_IJNS5_IJNSA_ILi0EEESB_EEENSA_ILi512EEEEEENS5_IJSW_iEEEEEEEEEEESK_S13_NS4_8TiledMMAINS4_8MMA_AtomIJNS4_17SM100_MMA_MXF4_SSISI_SI_fSJ_Li128ELi128ELi16ELNS4_4UMMA5MajorE0ELS18_0ELNS17_7ScaleInE0ELS19_0EEEEEENSM_INS5_IJSB_SB_SB_EEENS5_IJSW_SW_SW_EEEEENS5_IJNS4_10UnderscoreES1F_S1F_EEEEENS5_IJNS4_23SM90_TMA_LOAD_MULTICASTES1I_EEENS5_IJNS4_14ComposedLayoutINS4_7SwizzleILi1ELi4ELi3EEENS4_18smem_ptr_flag_bitsILi4EEENSM_INS5_IJSC_SG_EEENS5_IJSG_SB_EEEEEEENSM_INS5_IJNS5_IJNS5_IJSP_SB_EEESS_EEESB_NS5_IJSB_SB_EEEEEENS5_IJNS5_IJNS5_IJSS_SY_EEESX_EEESW_NS5_IJSO_SY_EEEEEEEEEEEvNS4_8identityENS5_IJNS4_13SM90_TMA_LOADES24_EEES22_vS23_EENS_8epilogue10collective18CollectiveEpilogueINS27_23Sm100TmaWarpSpecializedILi4ELi2ELi32ELb1ELb0EEEJSH_NS5_IJNSM_ISF_SB_EENSM_ISN_SB_EEEEENS_10bfloat16_tESL_S2F_SL_NS27_6fusion15FusionCallbacksIS2B_NS2G_17LinearCombinationIS2F_fS2F_fLNS_15FloatRoundStyleE2EEESH_S2E_JEEENS4_5SM1004TMEM4LOAD26SM100_TMEM_LOAD_32dp32b32xES24_NS1K_INS1L_ILi2ELi4ELi3EEENS1N_ILi16EEENSM_INS5_IJSC_SN_EEENS5_IJSN_SB_EEEEEEENS4_39AutoVectorizingCopyWithAssumedAlignmentILi128EEENS4_14SM90_TMA_STOREES2V_S2X_S2X_EEEvvEEEEvNT_6ParamsE,@function
        .size           _ZN7cutlass13device_kernelINS_4gemm6kernel13GemmUniversalIN4cute5tupleIJiiiiEEENS1_10collective13CollectiveMmaINS1_46MainloopSm100TmaUmmaWarpSpecializedBlockScaledILi21ELi2ELi2ENS5_IJNS4_1CILi1EEENSA_ILi8EEESB_EEEEENS5_IJNSA_ILi128EEESF_NSA_ILi64EEEEEENS5_IJNS_12float_e2m1_tENS_13float_ue4m3_tEEEENS5_IJNS5_IJlSB_lEEENS4_6LayoutINS5_IJNS5_IJNS5_IJNSA_ILi32EEENSA_ILi4EEEEEEiEEENS5_IJNS5_IJNSA_ILi16EEESO_EEEiEEENS5_IJSB_iEEEEEENS5_IJST_NS5_IJNS5_IJNSA_ILi0EEESB_EEENSA_ILi512EEEEEENS5_IJSW_iEEEEEEEEEEESK_S13_NS4_8TiledMMAINS4_8MMA_AtomIJNS4_17SM100_MMA_MXF4_SSISI_SI_fSJ_Li128ELi128ELi16ELNS4_4UMMA5MajorE0ELS18_0ELNS17_7ScaleInE0ELS19_0EEEEEENSM_INS5_IJSB_SB_SB_EEENS5_IJSW_SW_SW_EEEEENS5_IJNS4_10UnderscoreES1F_S1F_EEEEENS5_IJNS4_23SM90_TMA_LOAD_MULTICASTES1I_EEENS5_IJNS4_14ComposedLayoutINS4_7SwizzleILi1ELi4ELi3EEENS4_18smem_ptr_flag_bitsILi4EEENSM_INS5_IJSC_SG_EEENS5_IJSG_SB_EEEEEEENSM_INS5_IJNS5_IJNS5_IJSP_SB_EEESS_EEESB_NS5_IJSB_SB_EEEEEENS5_IJNS5_IJNS5_IJSS_SY_EEESX_EEESW_NS5_IJSO_SY_EEEEEEEEEEEvNS4_8identityENS5_IJNS4_13SM90_TMA_LOADES24_EEES22_vS23_EENS_8epilogue10collective18CollectiveEpilogueINS27_23Sm100TmaWarpSpecializedILi4ELi2ELi32ELb1ELb0EEEJSH_NS5_IJNSM_ISF_SB_EENSM_ISN_SB_EEEEENS_10bfloat16_tESL_S2F_SL_NS27_6fusion15FusionCallbacksIS2B_NS2G_17LinearCombinationIS2F_fS2F_fLNS_15FloatRoundStyleE2EEESH_S2E_JEEENS4_5SM1004TMEM4LOAD26SM100_TMEM_LOAD_32dp32b32xES24_NS1K_INS1L_ILi2ELi4ELi3EEENS1N_ILi16EEENSM_INS5_IJSC_SN_EEENS5_IJSN_SB_EEEEEEENS4_39AutoVectorizingCopyWithAssumedAlignmentILi128EEENS4_14SM90_TMA_STOREES2V_S2X_S2X_EEEvvEEEEvNT_6ParamsE,(.L_x_233 - _ZN7cutlass13device_kernelINS_4gemm6kernel13GemmUniversalIN4cute5tupleIJiiiiEEENS1_10collective13CollectiveMmaINS1_46MainloopSm100TmaUmmaWarpSpecializedBlockScaledILi21ELi2ELi2ENS5_IJNS4_1CILi1EEENSA_ILi8EEESB_EEEEENS5_IJNSA_ILi128EEESF_NSA_ILi64EEEEEENS5_IJNS_12float_e2m1_tENS_13float_ue4m3_tEEEENS5_IJNS5_IJlSB_lEEENS4_6LayoutINS5_IJNS5_IJNS5_IJNSA_ILi32EEENSA_ILi4EEEEEEiEEENS5_IJNS5_IJNSA_ILi16EEESO_EEEiEEENS5_IJSB_iEEEEEENS5_IJST_NS5_IJNS5_IJNSA_ILi0EEESB_EEENSA_ILi512EEEEEENS5_IJSW_iEEEEEEEEEEESK_S13_NS4_8TiledMMAINS4_8MMA_AtomIJNS4_17SM100_MMA_MXF4_SSISI_SI_fSJ_Li128ELi128ELi16ELNS4_4UMMA5MajorE0ELS18_0ELNS17_7ScaleInE0ELS19_0EEEEEENSM_INS5_IJSB_SB_SB_EEENS5_IJSW_SW_SW_EEEEENS5_IJNS4_10UnderscoreES1F_S1F_EEEEENS5_IJNS4_23SM90_TMA_LOAD_MULTICASTES1I_EEENS5_IJNS4_14ComposedLayoutINS4_7SwizzleILi1ELi4ELi3EEENS4_18smem_ptr_flag_bitsILi4EEENSM_INS5_IJSC_SG_EEENS5_IJSG_SB_EEEEEEENSM_INS5_IJNS5_IJNS5_IJSP_SB_EEESS_EEESB_NS5_IJSB_SB_EEEEEENS5_IJNS5_IJNS5_IJSS_SY_EEESX_EEESW_NS5_IJSO_SY_EEEEEEEEEEEvNS4_8identityENS5_IJNS4_13SM90_TMA_LOADES24_EEES22_vS23_EENS_8epilogue10collective18CollectiveEpilogueINS27_23Sm100TmaWarpSpecializedILi4ELi2ELi32ELb1ELb0EEEJSH_NS5_IJNSM_ISF_SB_EENSM_ISN_SB_EEEEENS_10bfloat16_tESL_S2F_SL_NS27_6fusion15FusionCallbacksIS2B_NS2G_17LinearCombinationIS2F_fS2F_fLNS_15FloatRoundStyleE2EEESH_S2E_JEEENS4_5SM1004TMEM4LOAD26SM100_TMEM_LOAD_32dp32b32xES24_NS1K_INS1L_ILi2ELi4ELi3EEENS1N_ILi16EEENSM_INS5_IJSC_SN_EEENS5_IJSN_SB_EEEEEEENS4_39AutoVectorizingCopyWithAssumedAlignmentILi128EEENS4_14SM90_TMA_STOREES2V_S2X_S2X_EEEvvEEEEvNT_6ParamsE)
        .other          _ZN7cutlass13device_kernelINS_4gemm6kernel13GemmUniversalIN4cute5tupleIJiiiiEEENS1_10collective13CollectiveMmaINS1_46MainloopSm100TmaUmmaWarpSpecializedBlockScaledILi21ELi2ELi2ENS5_IJNS4_1CILi1EEENSA_ILi8EEESB_EEEEENS5_IJNSA_ILi128EEESF_NSA_ILi64EEEEEENS5_IJNS_12float_e2m1_tENS_13float_ue4m3_tEEEENS5_IJNS5_IJlSB_lEEENS4_6LayoutINS5_IJNS5_IJNS5_IJNSA_ILi32EEENSA_ILi4EEEEEEiEEENS5_IJNS5_IJNSA_ILi16EEESO_EEEiEEENS5_IJSB_iEEEEEENS5_IJST_NS5_IJNS5_IJNSA_ILi0EEESB_EEENSA_ILi512EEEEEENS5_IJSW_iEEEEEEEEEEESK_S13_NS4_8TiledMMAINS4_8MMA_AtomIJNS4_17SM100_MMA_MXF4_SSISI_SI_fSJ_Li128ELi128ELi16ELNS4_4UMMA5MajorE0ELS18_0ELNS17_7ScaleInE0ELS19_0EEEEEENSM_INS5_IJSB_SB_SB_EEENS5_IJSW_SW_SW_EEEEENS5_IJNS4_10UnderscoreES1F_S1F_EEEEENS5_IJNS4_23SM90_TMA_LOAD_MULTICASTES1I_EEENS5_IJNS4_14ComposedLayoutINS4_7SwizzleILi1ELi4ELi3EEENS4_18smem_ptr_flag_bitsILi4EEENSM_INS5_IJSC_SG_EEENS5_IJSG_SB_EEEEEEENSM_INS5_IJNS5_IJNS5_IJSP_SB_EEESS_EEESB_NS5_IJSB_SB_EEEEEENS5_IJNS5_IJNS5_IJSS_SY_EEESX_EEESW_NS5_IJSO_SY_EEEEEEEEEEEvNS4_8identityENS5_IJNS4_13SM90_TMA_LOADES24_EEES22_vS23_EENS_8epilogue10collective18CollectiveEpilogueINS27_23Sm100TmaWarpSpecializedILi4ELi2ELi32ELb1ELb0EEEJSH_NS5_IJNSM_ISF_SB_EENSM_ISN_SB_EEEEENS_10bfloat16_tESL_S2F_SL_NS27_6fusion15FusionCallbacksIS2B_NS2G_17LinearCombinationIS2F_fS2F_fLNS_15FloatRoundStyleE2EEESH_S2E_JEEENS4_5SM1004TMEM4LOAD26SM100_TMEM_LOAD_32dp32b32xES24_NS1K_INS1L_ILi2ELi4ELi3EEENS1N_ILi16EEENSM_INS5_IJSC_SN_EEENS5_IJSN_SB_EEEEEEENS4_39AutoVectorizingCopyWithAssumedAlignmentILi128EEENS4_14SM90_TMA_STOREES2V_S2X_S2X_EEEvvEEEEvNT_6ParamsE,@"STO_CUDA_ENTRY STV_DEFAULT"
_ZN7cutlass13device_kernelINS_4gemm6kernel13GemmUniversalIN4cute5tupleIJiiiiEEENS1_10collective13CollectiveMmaINS1_46MainloopSm100TmaUmmaWarpSpecializedBlockScaledILi21ELi2ELi2ENS5_IJNS4_1CILi1EEENSA_ILi8EEESB_EEEEENS5_IJNSA_ILi128EEESF_NSA_ILi64EEEEEENS5_IJNS_12float_e2m1_tENS_13float_ue4m3_tEEEENS5_IJNS5_IJlSB_lEEENS4_6LayoutINS5_IJNS5_IJNS5_IJNSA_ILi32EEENSA_ILi4EEEEEEiEEENS5_IJNS5_IJNSA_ILi16EEESO_EEEiEEENS5_IJSB_iEEEEEENS5_IJST_NS5_IJNS5_IJNSA_ILi0EEESB_EEENSA_ILi512EEEEEENS5_IJSW_iEEEEEEEEEEESK_S13_NS4_8TiledMMAINS4_8MMA_AtomIJNS4_17SM100_MMA_MXF4_SSISI_SI_fSJ_Li128ELi128ELi16ELNS4_4UMMA5MajorE0ELS18_0ELNS17_7ScaleInE0ELS19_0EEEEEENSM_INS5_IJSB_SB_SB_EEENS5_IJSW_SW_SW_EEEEENS5_IJNS4_10UnderscoreES1F_S1F_EEEEENS5_IJNS4_23SM90_TMA_LOAD_MULTICASTES1I_EEENS5_IJNS4_14ComposedLayoutINS4_7SwizzleILi1ELi4ELi3EEENS4_18smem_ptr_flag_bitsILi4EEENSM_INS5_IJSC_SG_EEENS5_IJSG_SB_EEEEEEENSM_INS5_IJNS5_IJNS5_IJSP_SB_EEESS_EEESB_NS5_IJSB_SB_EEEEEENS5_IJNS5_IJNS5_IJSS_SY_EEESX_EEESW_NS5_IJSO_SY_EEEEEEEEEEEvNS4_8identityENS5_IJNS4_13SM90_TMA_LOADES24_EEES22_vS23_EENS_8epilogue10collective18CollectiveEpilogueINS27_23Sm100TmaWarpSpecializedILi4ELi2ELi32ELb1ELb0EEEJSH_NS5_IJNSM_ISF_SB_EENSM_ISN_SB_EEEEENS_10bfloat16_tESL_S2F_SL_NS27_6fusion15FusionCallbacksIS2B_NS2G_17LinearCombinationIS2F_fS2F_fLNS_15FloatRoundStyleE2EEESH_S2E_JEEENS4_5SM1004TMEM4LOAD26SM100_TMEM_LOAD_32dp32b32xES24_NS1K_INS1L_ILi2ELi4ELi3EEENS1N_ILi16EEENSM_INS5_IJSC_SN_EEENS5_IJSN_SB_EEEEEEENS4_39AutoVectorizingCopyWithAssumedAlignmentILi128EEENS4_14SM90_TMA_STOREES2V_S2X_S2X_EEEvvEEEEvNT_6ParamsE:
[----:B------:R-:W1:Y:S01]  /*0000*/  LDC R1, c[0x0][0x37c] ;  /* 0x0000df00ff017b82 */ /* 0x000e620000000800 */
[----:B------:R-:W2:Y:S01]  /*0010*/  S2R R101, SR_TID.X ;  /* 0x0000000000657919 */ /* 0x000ea20000002100 */
[----:B------:R-:W3:Y:S01]  /*0020*/  LDCU.64 UR4, c[0x0][0xc90] ;  /* 0x00019200ff0477ac */ /* 0x000ee20008000a00 */
[----:B------:R-:W-:Y:S02]  /*0030*/  PRMT R88, RZ, 0x7610, R88 ;  /* 0x00007610ff587816 */ /* 0x000fe40000000058 */
[----:B------:R-:W-:Y:S01]  /*0040*/  ELECT P5, URZ, PT ;  /* 0x0000000000ff782f */ /* 0x000fe200038a0000 */
[----:B------:R-:W4:Y:S01]  /*0050*/  LDCU.64 UR46, c[0x0][0x358] ;  /* 0x00006b00ff2e77ac */ /* 0x000f220008000a00 */
[----:B---3--:R-:W-:-:S04]  /*0060*/  UISETP.NE.U32.AND UP0, UPT, UR4, URZ, UPT ;  /* 0x000000ff0400728c */ /* 0x008fc8000bf05070 */
[----:B------:R-:W-:Y:S01]  /*0070*/  UISETP.NE.AND.EX UP0, UPT, UR5, URZ, UPT, UP0 ;  /* 0x000000ff0500728c */ /* 0x000fe2000bf05300 */
[----:B--2---:R-:W-:-:S05]  /*0080*/  SHF.R.U32.HI R92, RZ, 0x5, R101 ;  /* 0x00000005ff5c7819 */ /* 0x004fca0000011665 */
[----:B------:R-:W2:Y:S02]  /*0090*/  SHFL.IDX PT, R0, R92, RZ, 0x1f ;  /* 0x00001fff5c007589 */ /* 0x000ea400000e0000 */
[----:B--2---:R-:W-:Y:S01]  /*00a0*/  R2UR UR10, R0 ;  /* 0x00000000000a72ca */ /* 0x004fe200000e0000 */
[----:B-1--4-:R-:W-:-:S14]  /*00b0*/  BRA.U UP0, `(.L_x_0) ;  /* 0x00000001002c7547 */ /* 0x012fdc000b800000 */
[----:B------:R-:W1:Y:S02]  /*00c0*/  LDCU.64 UR6, c[0x0][0xc88] ;  /* 0x00019100ff0677ac */ /* 0x000e640008000a00 */
[----:B-1----:R-:W-:-:S04]  /*00d0*/  UISETP.NE.U32.AND UP0, UPT, UR6, URZ, UPT ;  /* 0x000000ff0600728c */ /* 0x002fc8000bf05070 */
[----:B------:R-:W-:-:S09]  /*00e0*/  UISETP.NE.AND.EX UP0, UPT, UR7, URZ, UPT, UP0 ;  /* 0x000000ff0700728c */ /* 0x000fd2000bf05300 */
[----:B------:R-:W-:Y:S05]  /*00f0*/  BRA.U !UP0, `(.L_x_1) ;  /* 0x0000000108107547 */ /* 0x000fea000b800000 */
[----:B------:R-:W1:Y:S02]  /*0100*/  LDC.64 R2, c[0x0][0xc88] ;  /* 0x00032200ff027b82 */ /* 0x000e640000000a00 */
[----:B-1----:R1:W5:Y:S01]  /*0110*/  LDG.E R49, desc[UR46][R2.64] ;  /* 0x0000002e02317981 */ /* 0x002362000c1e1900 */
[----:B------:R-:W-:Y:S01]  /*0120*/  HFMA2 R88, -RZ, RZ, 0, 5.9604644775390625e-08 ;  /* 0x00000001ff587431 */ /* 0x000fe200000001ff */
[----:B------:R-:W-:Y:S05]  /*0130*/  BRA `(.L_x_0) ;  /* 0x00000000000c7947 */ /* 0x000fea0003800000 */
.L_x_1:
[----:B------:R-:W1:Y:S01]  /*0140*/  LDCU UR6, c[0x0][0xc80] ;  /* 0x00019000ff0677ac */ /* 0x000e620008000800 */
[----:B------:R-:W-:Y:S01]  /*0150*/  HFMA2 R88, -RZ, RZ, 0, 5.9604644775390625e-08 ;  /* 0x00000001ff587431 */ /* 0x000fe200000001ff */
[----:B-1----:R-:W-:-:S07]  /*0160*/  MOV R49, UR6 ;  /* 0x0000000600317c02 */ /* 0x002fce0008000f00 */
.L_x_0:
[----:B------:R-:W2:Y:S02]  /*0170*/  LDCU.64 UR6, c[0x0][0xcb0] ;  /* 0x00019600ff0677ac */ /* 0x000ea40008000a00 */
[----:B--2---:R-:W-:-:S04]  /*0180*/  UISETP.NE.U32.AND UP0, UPT, UR6, URZ, UPT ;  /* 0x000000ff0600728c */ /* 0x004fc8000bf05070 */
[----:B------:R-:W-:-:S09]  /*0190*/  UISETP.NE.AND.EX UP0, UPT, UR7, URZ, UPT, UP0 ;  /* 0x000000ff0700728c */ /* 0x000fd2000bf05300 */
[----:B------:R-:W-:Y:S05]  /*01a0*/  BRA.U UP0, `(.L_x_2) ;  /* 0x0000000100247547 */ /* 0x000fea000b800000 */
[----:B------:R-:W2:Y:S02]  /*01b0*/  LDCU.64 UR6, c[0x0][0xca8] ;  /* 0x00019500ff0677ac */ /* 0x000ea40008000a00 */
[----:B--2---:R-:W-:-:S04]  /*01c0*/  UISETP.NE.U32.AND UP0, UPT, UR6, URZ, UPT ;  /* 0x000000ff0600728c */ /* 0x004fc8000bf05070 */
[----:B------:R-:W-:-:S09]  /*01d0*/  UISETP.NE.AND.EX UP0, UPT, UR7, URZ, UPT, UP0 ;  /* 0x000000ff0700728c */ /* 0x000fd2000bf05300 */
[----:B------:R-:W-:Y:S05]  /*01e0*/  BRA.U !UP0, `(.L_x_3) ;  /* 0x00000001080c7547 */ /* 0x000fea000b800000 */
[----:B-1----:R-:W1:Y:S02]  /*01f0*/  LDC.64 R2, c[0x0][0xca8] ;  /* 0x00032a00ff027b82 */ /* 0x002e640000000a00 */
[----:B-1----:R2:W5:Y:S01]  /*0200*/  LDG.E R47, desc[UR46][R2.64] ;  /* 0x0000002e022f7981 */ /* 0x002562000c1e1900 */
[----:B------:R-:W-:Y:S05]  /*0210*/  BRA `(.L_x_2) ;  /* 0x0000000000087947 */ /* 0x000fea0003800000 */
.L_x_3:
[----:B------:R-:W2:Y:S02]  /*0220*/  LDCU UR6, c[0x0][0xca0] ;  /* 0x00019400ff0677ac */ /* 0x000ea40008000800 */
[----:B--2---:R-:W-:Y:S02]  /*0230*/  MOV R47, UR6 ;  /* 0x00000006002f7c02 */ /* 0x004fe40008000f00 */
.L_x_2:
[----:B------:R-:W-:Y:S01]  /*0240*/  IMAD.U32 R0, RZ, RZ, UR10 ;  /* 0x0000000aff007e24 */ /* 0x000fe2000f8e00ff */
[----:B------:R-:W-:Y:S04]  /*0250*/  BSSY.RECONVERGENT B0, `(.L_x_4) ;  /* 0x0000012000007945 */ /* 0x000fe80003800200 */
[C---:B------:R-:W-:Y:S02]  /*0260*/  ISETP.NE.OR P1, PT, R0.reuse, 0x1, !P5 ;  /* 0x000000010000780c */ /* 0x040fe40006f25670 */
[----:B------:R-:W-:-:S11]  /*0270*/  ISETP.NE.OR P0, PT, R0, 0x3, !P5 ;  /* 0x000000030000780c */ /* 0x000fd60006f05670 */
[----:B------:R-:W-:Y:S05]  /*0280*/  @P1 BRA `(.L_x_5) ;  /* 0x0000000000381947 */ /* 0x000fea0003800000 */
[----:B------:R-:W3:Y:S02]  /*0290*/  LDCU.64 UR6, c[0x0][0x348] ;  /* 0x00006900ff0677ac */ /* 0x000ee40008000a00 */
[----:B---3--:R-:W-:Y:S02]  /*02a0*/  UIADD3 UR14, UP3, UPT, UR6, 0x80, URZ ;  /* 0x00000080060e7890 */ /* 0x008fe4000ff7e0ff */
[----:B------:R-:W-:Y:S02]  /*02b0*/  UIADD3 UR12, UP2, UPT, UR6, 0x180, URZ ;  /* 0x00000180060c7890 */ /* 0x000fe4000ff5e0ff */
[----:B------:R-:W-:Y:S02]  /*02c0*/  UIADD3 UR8, UP1, UPT, UR6, 0x280, URZ ;  /* 0x0000028006087890 */ /* 0x000fe4000ff3e0ff */
[----:B------:R-:W-:Y:S02]  /*02d0*/  UIADD3 UR6, UP0, UPT, UR6, 0x380, URZ ;  /* 0x0000038006067890 */ /* 0x000fe4000ff1e0ff */
[----:B------:R-:W-:-:S02]  /*02e0*/  UIADD3.X UR15, UPT, UPT, URZ, UR7, URZ, UP3, !UPT ;  /* 0x00000007ff0f7290 */ /* 0x000fc40009ffe4ff */
[----:B------:R-:W-:Y:S02]  /*02f0*/  UIADD3.X UR13, UPT, UPT, URZ, UR7, URZ, UP2, !UPT ;  /* 0x00000007ff0d7290 */ /* 0x000fe400097fe4ff */
[----:B------:R-:W-:Y:S02]  /*0300*/  UIADD3.X UR9, UPT, UPT, URZ, UR7, URZ, UP1, !UPT ;  /* 0x00000007ff097290 */ /* 0x000fe40008ffe4ff */
[----:B------:R-:W-:-:S03]  /*0310*/  UIADD3.X UR7, UPT, UPT, URZ, UR7, URZ, UP0, !UPT ;  /* 0x00000007ff077290 */ /* 0x000fc600087fe4ff */
[----:B------:R3:W-:Y:S02]  /*0320*/  UTMACCTL.PF [UR14] ;  /* 0x000000000e0079b9 */ /* 0x0007e40008040000 */
[----:B------:R3:W-:Y:S02]  /*0330*/  UTMACCTL.PF [UR12] ;  /* 0x000000000c0079b9 */ /* 0x0007e40008040000 */
[----:B------:R3:W-:Y:S02]  /*0340*/  UTMACCTL.PF [UR8] ;  /* 0x00000000080079b9 */ /* 0x0007e40008040000 */
[----:B------:R3:W-:Y:S02]  /*0350*/  UTMACCTL.PF [UR6] ;  /* 0x00000000060079b9 */ /* 0x0007e40008040000 */
[----:B---3--:R-:W-:Y:S01]  /*0360*/  NOP ;  /* 0x0000000000007918 */ /* 0x008fe20000000000 */
.L_x_5:
[----:B------:R-:W-:Y:S05]  /*0370*/  BSYNC.RECONVERGENT B0 ;  /* 0x0000000000007941 */ /* 0x000fea0003800200 */
.L_x_4:
[----:B------:R-:W-:Y:S04]  /*0380*/  BSSY.RECONVERGENT B0, `(.L_x_6) ;  /* 0x000000a000007945 */ /* 0x000fe80003800200 */
[----:B------:R-:W-:Y:S05]  /*0390*/  @P0 BRA `(.L_x_7) ;  /* 0x0000000000200947 */ /* 0x000fea0003800000 */
[----:B------:R-:W3:Y:S02]  /*03a0*/  LDCU.64 UR6, c[0x0][0x348] ;  /* 0x00006900ff0677ac */ /* 0x000ee40008000a00 */
[----:B---3--:R-:W-:Y:S02]  /*03b0*/  UIADD3 UR8, UP1, UPT, UR6, 0x980, URZ ;  /* 0x0000098006087890 */ /* 0x008fe4000ff3e0ff */
[----:B------:R-:W-:Y:S02]  /*03c0*/  UIADD3 UR6, UP0, UPT, UR6, 0xa80, URZ ;  /* 0x00000a8006067890 */ /* 0x000fe4000ff1e0ff */
[----:B------:R-:W-:Y:S02]  /*03d0*/  UIADD3.X UR9, UPT, UPT, URZ, UR7, URZ, UP1, !UPT ;  /* 0x00000007ff097290 */ /* 0x000fe40008ffe4ff */
[----:B------:R-:W-:-:S07]  /*03e0*/  UIADD3.X UR7, UPT, UPT, URZ, UR7, URZ, UP0, !UPT ;  /* 0x00000007ff077290 */ /* 0x000fce00087fe4ff */
[----:B------:R3:W-:Y:S02]  /*03f0*/  UTMACCTL.PF [UR8] ;  /* 0x00000000080079b9 */ /* 0x0007e40008040000 */
[----:B------:R3:W-:Y:S02]  /*0400*/  UTMACCTL.PF [UR6] ;  /* 0x00000000060079b9 */ /* 0x0007e40008040000 */
[----:B---3--:R-:W-:Y:S01]  /*0410*/  NOP ;  /* 0x0000000000007918 */ /* 0x008fe20000000000 */
.L_x_7:
[----:B------:R-:W-:Y:S05]  /*0420*/  BSYNC.RECONVERGENT B0 ;  /* 0x0000000000007941 */ /* 0x000fea0003800200 */
.L_x_6:
[----:B------:R-:W3:Y:S01]  /*0430*/  LDCU.64 UR6, c[0x0][0xc88] ;  /* 0x00019100ff0677ac */ /* 0x000ee20008000a00 */
[----:B------:R-:W-:Y:S02]  /*0440*/  UISETP.EQ.U32.AND UP1, UPT, UR4, URZ, UPT ;  /* 0x000000ff0400728c */ /* 0x000fe4000bf22070 */
[----:B------:R-:W-:Y:S02]  /*0450*/  UPLOP3.LUT UP5, UPT, UPT, UPT, UPT, 0x80, 0x8 ;  /* 0x000000000008789c */ /* 0x000fe40003faf070 */
[----:B---3--:R-:W-:-:S04]  /*0460*/  UISETP.NE.U32.AND UP0, UPT, UR6, URZ, UPT ;  /* 0x000000ff0600728c */ /* 0x008fc8000bf05070 */
[----:B------:R-:W-:-:S04]  /*0470*/  UISETP.NE.AND.EX UP0, UPT, UR7, URZ, UPT, UP0 ;  /* 0x000000ff0700728c */ /* 0x000fc8000bf05300 */
[----:B------:R-:W-:-:S04]  /*0480*/  UISETP.EQ.OR.EX UP2, UPT, UR5, URZ, !UP0, UP1 ;  /* 0x000000ff0500728c */ /* 0x000fc8000c742710 */
[----:B------:R-:W-:-:S05]  /*0490*/  UP2UR UR48, UPR, URZ, 0x4 ;  /* 0x00000004ff307883 */ /* 0x000fca0008000000 */
[----:B------:R-:W-:Y:S07]  /*04a0*/  BRA.U !UP2, `(.L_x_8) ;  /* 0x000000010a207547 */ /* 0x000fee000b800000 */
[----:B------:R-:W-:Y:S01]  /*04b0*/  UISETP.NE.U32.AND UP1, UPT, UR4, URZ, UPT ;  /* 0x000000ff0400728c */ /* 0x000fe2000bf25070 */
[----:B-----5:R-:W-:Y:S01]  /*04c0*/  FSETP.NEU.AND P0, PT, R49, RZ, PT ;  /* 0x000000ff3100720b */ /* 0x020fe20003f0d000 */
[----:B------:R-:W-:Y:S02]  /*04d0*/  USEL UR4, URZ, 0xffffffff, UP0 ;  /* 0xffffffffff047887 */ /* 0x000fe40008000000 */
[----:B------:R-:W-:-:S10]  /*04e0*/  UISETP.NE.AND.EX UP1, UPT, UR5, URZ, UPT, UP1 ;  /* 0x000000ff0500728c */ /* 0x000fd4000bf25310 */
[----:B------:R-:W-:Y:S01]  /*04f0*/  VOTEU.ANY UP0, P0 ;  /* 0x0000000000ff7886 */ /* 0x000fe20000000100 */
[----:B------:R-:W-:-:S04]  /*0500*/  @!UP1 USEL UR4, URZ, 0xffffffff, UP0 ;  /* 0xffffffffff049887 */ /* 0x000fc80008000000 */
[----:B------:R-:W-:-:S04]  /*0510*/  ULOP3.LUT UR4, UR4, 0x1, URZ, 0xc0, !UPT ;  /* 0x0000000104047892 */ /* 0x000fc8000f8ec0ff */
[----:B------:R-:W-:-:S11]  /*0520*/  UISETP.NE.U32.AND UP5, UPT, UR4, 0x1, UPT ;  /* 0x000000010400788c */ /* 0x000fd6000bfa5070 */
.L_x_8:
[----:B-12---:R-:W1:Y:S01]  /*0530*/  SHFL.IDX PT, R2, R92, RZ, 0x1f ;  /* 0x00001fff5c027589 */ /* 0x006e6200000e0000 */
[----:B------:R-:W-:-:S04]  /*0540*/  UISETP.NE.AND UP0, UPT, UR10, 0x2, UPT ;  /* 0x000000020a00788c */ /* 0x000fc8000bf05270 */
[----:B------:R-:W-:Y:S01]  /*0550*/  USEL UR21, URZ, 0x1, UP0 ;  /* 0x00000001ff157887 */ /* 0x000fe20008000000 */
[----:B-1----:R-:W-:-:S13]  /*0560*/  ISETP.NE.AND P0, PT, R2, RZ, PT ;  /* 0x000000ff0200720c */ /* 0x002fda0003f05270 */
[----:B------:R-:W-:Y:S05]  /*0570*/  @P0 BRA `(.L_x_9) ;  /* 0x0000000000ec0947 */ /* 0x000fea0003800000 */
[----:B------:R-:W-:Y:S01]  /*0580*/  ELECT P0, URZ, PT ;  /* 0x0000000000ff782f */ /* 0x000fe20003800000 */
[----:B------:R-:W-:-:S12]  /*0590*/  BSSY.RECONVERGENT B0, `(.L_x_9) ;  /* 0x0000039000007945 */ /* 0x000fd80003800200 */
[----:B------:R-:W-:Y:S05]  /*05a0*/  @!P0 BRA `(.L_x_10) ;  /* 0x0000000000dc8947 */ /* 0x000fea0003800000 */
[----:B------:R-:W1:Y:S01]  /*05b0*/  S2UR UR6, SR_CgaCtaId ;  /* 0x00000000000679c3 */ /* 0x000e620000008800 */
[----:B------:R-:W-:Y:S01]  /*05c0*/  UMOV UR7, 0x400 ;  /* 0x0000040000077882 */ /* 0x000fe20000000000 */
[----:B------:R-:W-:Y:S01]  /*05d0*/  UMOV UR5, 0x1 ;  /* 0x0000000100057882 */ /* 0x000fe20000000000 */
[----:B------:R-:W-:Y:S01]  /*05e0*/  UMOV UR4, 0x8 ;  /* 0x0000000800047882 */ /* 0x000fe20000000000 */
[----:B------:R-:W-:-:S04]  /*05f0*/  UIADD3 UR8, UPT, UPT, -UR5, 0x100000, URZ ;  /* 0x0010000005087890 */ /* 0x000fc8000fffe1ff */
[----:B------:R-:W-:Y:S02]  /*0600*/  USHF.L.U32 UR9, UR8, 0xb, URZ ;  /* 0x0000000b08097899 */ /* 0x000fe400080006ff */
[----:B------:R-:W-:Y:S02]  /*0610*/  USHF.L.U32 UR8, UR8, 0x1, URZ ;  /* 0x0000000108087899 */ /* 0x000fe400080006ff */
[----:B------:R-:W-:-:S04]  /*0620*/  UIADD3 UR4, UPT, UPT, -UR4, 0x100000, URZ ;  /* 0x0010000004047890 */ /* 0x000fc8000fffe1ff */
[----:B------:R-:W-:Y:S02]  /*0630*/  USHF.L.U32 UR5, UR4, 0xb, URZ ;  /* 0x0000000b04057899 */ /* 0x000fe400080006ff */
[----:B------:R-:W-:Y:S02]  /*0640*/  USHF.L.U32 UR4, UR4, 0x1, URZ ;  /* 0x0000000104047899 */ /* 0x000fe400080006ff */
[----:B-1----:R-:W-:Y:S01]  /*0650*/  ULEA UR6, UR6, UR7, 0x18 ;  /* 0x0000000706067291 */ /* 0x002fe2000f8ec0ff */
[----:B------:R-:W1:Y:S11]  /*0660*/  FENCE.VIEW.ASYNC.S ;  /* 0x00000000000073c6 */ /* 0x000e760000000000 */
[----:B-1----:R1:W2:Y:S01]  /*0670*/  SYNCS.EXCH.64 URZ, [UR6], UR8 ;  /* 0x0000000806ff75b2 */ /* 0x0022a20008000100 */
[----:B------:R1:W3:Y:S01]  /*0680*/  SYNCS.EXCH.64 URZ, [UR6+0xa8], UR4 ;  /* 0x0000a80406ff75b2 */ /* 0x0002e20008000100 */
[----:B------:R1:W4:Y:S01]  /*0690*/  SYNCS.EXCH.64 URZ, [UR6+0x8], UR8 ;  /* 0x0000080806ff75b2 */ /* 0x0003220008000100 */
[----:B------:R1:W1:Y:S01]  /*06a0*/  SYNCS.EXCH.64 URZ, [UR6+0xb0], UR4 ;  /* 0x0000b00406ff75b2 */ /* 0x0002620008000100 */
        /* <DEDUP_REMOVED lines=38> */
[----:B--234-:R-:W-:Y:S01]  /*0910*/  NOP ;  /* 0x0000000000007918 */ /* 0x01cfe20000000000 */
.L_x_10:
[----:B-1----:R-:W-:Y:S05]  /*0920*/  BSYNC.RECONVERGENT B0 ;  /* 0x0000000000007941 */ /* 0x002fea0003800200 */
.L_x_9:
[----:B------:R-:W1:Y:S01]  /*0930*/  SHFL.IDX PT, R2, R92, RZ, 0x1f ;  /* 0x00001fff5c027589 */ /* 0x000e6200000e0000 */
[----:B------:R-:W-:Y:S01]  /*0940*/  NOP ;  /* 0x0000000000007918 */ /* 0x000fe20000000000 */
[----:B-1----:R-:W-:-:S13]  /*0950*/  ISETP.NE.AND P0, PT, R2, 0x1, PT ;  /* 0x000000010200780c */ /* 0x002fda0003f05270 */
[----:B------:R-:W-:Y:S05]  /*0960*/  @P0 BRA `(.L_x_11) ;  /* 0x0000000000580947 */ /* 0x000fea0003800000 */
        /* <DEDUP_REMOVED lines=9> */
[----:B------:R-:W-:Y:S01]  /*0a00*/  USHF.L.U32 UR4, UR4, 0x1, URZ ;  /* 0x0000000104047899 */ /* 0x000fe200080006ff */
[----:B------:R-:W-:Y:S01]  /*0a10*/  ELECT P0, URZ, PT ;  /* 0x0000000000ff782f */ /* 0x000fe20003800000 */
[----:B-1----:R-:W-:Y:S01]  /*0a20*/  ULEA UR6, UR6, UR7, 0x18 ;  /* 0x0000000706067291 */ /* 0x002fe2000f8ec0ff */
[----:B------:R-:W1:Y:S11]  /*0a30*/  FENCE.VIEW.ASYNC.S ;  /* 0x00000000000073c6 */ /* 0x000e760000000000 */
[----:B-1----:R1:W2:Y:S01]  /*0a40*/  SYNCS.EXCH.64 URZ, [UR6+0x150], UR8 ;  /* 0x0001500806ff75b2 */ /* 0x0022a20008000100 */
[----:B------:R1:W3:Y:S01]  /*0a50*/  SYNCS.EXCH.64 URZ, [UR6+0x170], UR4 ;  /* 0x0001700406ff75b2 */ /* 0x0002e20008000100 */
[----:B------:R1:W4:Y:S01]  /*0a60*/  SYNCS.EXCH.64 URZ, [UR6+0x158], UR8 ;  /* 0x0001580806ff75b2 */ /* 0x0003220008000100 */
[----:B------:R1:W1:Y:S01]  /*0a70*/  SYNCS.EXCH.64 URZ, [UR6+0x178], UR4 ;  /* 0x0001780406ff75b2 */ /* 0x0002620008000100 */
[----:B------:R1:W1:Y:S01]  /*0a80*/  SYNCS.EXCH.64 URZ, [UR6+0x160], UR8 ;  /* 0x0001600806ff75b2 */ /* 0x0002620008000100 */
[----:B------:R1:W1:Y:S01]  /*0a90*/  SYNCS.EXCH.64 URZ, [UR6+0x180], UR4 ;  /* 0x0001800406ff75b2 */ /* 0x0002620008000100 */
[----:B------:R1:W1:Y:S01]  /*0aa0*/  SYNCS.EXCH.64 URZ, [UR6+0x168], UR8 ;  /* 0x0001680806ff75b2 */ /* 0x0002620008000100 */
[----:B------:R1:W1:Y:S01]  /*0ab0*/  SYNCS.EXCH.64 URZ, [UR6+0x188], UR4 ;  /* 0x0001880406ff75b2 */ /* 0x0002620008000100 */
[----:B------:R-:W-:Y:S01]  /*0ac0*/  NOP ;  /* 0x0000000000007918 */ /* 0x000fe20000000000 */
.L_x_11:
[----:B------:R-:W2:Y:S01]  /*0ad0*/  SHFL.IDX PT, R2, R92, RZ, 0x1f ;  /* 0x00001fff5c027589 */ /* 0x000ea200000e0000 */
[----:B------:R-:W-:Y:S01]  /*0ae0*/  NOP ;  /* 0x0000000000007918 */ /* 0x000fe20000000000 */
[----:B--2---:R-:W-:-:S13]  /*0af0*/  ISETP.NE.AND P0, PT, R2, 0x3, PT ;  /* 0x000000030200780c */ /* 0x004fda0003f05270 */
[----:B------:R-:W-:Y:S05]  /*0b00*/  @P0 BRA `(.L_x_12) ;  /* 0x0000000000300947 */ /* 0x000fea0003800000 */
[----:B-1----:R-:W1:Y:S01]  /*0b10*/  S2UR UR5, SR_CgaCtaId ;  /* 0x00000000000579c3 */ /* 0x002e620000008800 */
[----:B------:R-:W-:Y:S01]  /*0b20*/  UMOV UR6, 0x400 ;  /* 0x0000040000067882 */ /* 0x000fe20000000000 */
[----:B------:R-:W-:Y:S01]  /*0b30*/  UMOV UR4, 0x20 ;  /* 0x0000002000047882 */ /* 0x000fe20000000000 */
[----:B------:R-:W-:Y:S01]  /*0b40*/  ELECT P0, URZ, PT ;  /* 0x0000000000ff782f */ /* 0x000fe20003800000 */
[----:B-1----:R-:W-:Y:S02]  /*0b50*/  ULEA UR5, UR5, UR6, 0x18 ;  /* 0x0000000605057291 */ /* 0x002fe4000f8ec0ff */
[----:B------:R-:W-:-:S04]  /*0b60*/  UIADD3 UR6, UPT, UPT, -UR4, 0x100000, URZ ;  /* 0x0010000004067890 */ /* 0x000fc8000fffe1ff */
[----:B------:R-:W-:Y:S02]  /*0b70*/  USHF.L.U32 UR7, UR6, 0xb, URZ ;  /* 0x0000000b06077899 */ /* 0x000fe400080006ff */
[----:B------:R-:W-:Y:S01]  /*0b80*/  USHF.L.U32 UR6, UR6, 0x1, URZ ;  /* 0x0000000106067899 */ /* 0x000fe200080006ff */
[----:B------:R-:W1:Y:S11]  /*0b90*/  FENCE.VIEW.ASYNC.S ;  /* 0x00000000000073c6 */ /* 0x000e760000000000 */
[----:B-1----:R2:W1:Y:S01]  /*0ba0*/  SYNCS.EXCH.64 URZ, [UR5+0x190], UR6 ;  /* 0x0001900605ff75b2 */ /* 0x0024620008000100 */
[----:B------:R2:W1:Y:S02]  /*0bb0*/  SYNCS.EXCH.64 URZ, [UR5+0x198], UR6 ;  /* 0x0001980605ff75b2 */ /* 0x0004640008000100 */
[----:B--2---:R-:W-:Y:S01]  /*0bc0*/  NOP ;  /* 0x0000000000007918 */ /* 0x004fe20000000000 */
.L_x_12:
[----:B------:R-:W2:Y:S01]  /*0bd0*/  SHFL.IDX PT, R2, R92, RZ, 0x1f ;  /* 0x00001fff5c027589 */ /* 0x000ea200000e0000 */
[----:B------:R-:W-:Y:S01]  /*0be0*/  NOP ;  /* 0x0000000000007918 */ /* 0x000fe20000000000 */
[----:B--2---:R-:W-:-:S13]  /*0bf0*/  ISETP.NE.AND P0, PT, R2, 0x4, PT ;  /* 0x000000040200780c */ /* 0x004fda0003f05270 */
[----:B------:R-:W-:Y:S05]  /*0c00*/  @P0 BRA `(.L_x_13) ;  /* 0x00000000004c0947 */ /* 0x000fea0003800000 */
[----:B-1----:R-:W1:Y:S01]  /*0c10*/  S2UR UR5, SR_CgaCtaId ;  /* 0x00000000000579c3 */ /* 0x002e620000008800 */
[----:B------:R-:W-:Y:S01]  /*0c20*/  UMOV UR7, 0x720 ;  /* 0x0000072000077882 */ /* 0x000fe20000000000 */
[----:B------:R-:W-:Y:S01]  /*0c30*/  UMOV UR6, 0x400 ;  /* 0x0000040000067882 */ /* 0x000fe20000000000 */
[----:B------:R-:W-:Y:S01]  /*0c40*/  USEL UR7, UR7, 0x620, UP5 ;  /* 0x0000062007077887 */ /* 0x000fe2000a800000 */
[----:B------:R-:W-:Y:S01]  /*0c50*/  UMOV UR4, 0x1 ;  /* 0x0000000100047882 */ /* 0x000fe20000000000 */
[----:B------:R-:W-:Y:S01]  /*0c60*/  ELECT P0, URZ, PT ;  /* 0x0000000000ff782f */ /* 0x000fe20003800000 */
[----:B------:R-:W-:-:S04]  /*0c70*/  UIADD3 UR8, UPT, UPT, -UR4, 0x100000, URZ ;  /* 0x0010000004087890 */ /* 0x000fc8000fffe1ff */
[----:B------:R-:W-:Y:S02]  /*0c80*/  USHF.L.U32 UR9, UR8, 0xb, URZ ;  /* 0x0000000b08097899 */ /* 0x000fe400080006ff */
[----:B------:R-:W-:Y:S02]  /*0c90*/  USHF.L.U32 UR8, UR8, 0x1, URZ ;  /* 0x0000000108087899 */ /* 0x000fe400080006ff */
[----:B-1----:R-:W-:Y:S02]  /*0ca0*/  ULEA UR5, UR5, UR6, 0x18 ;  /* 0x0000000605057291 */ /* 0x002fe4000f8ec0ff */
[----:B------:R-:W-:-:S04]  /*0cb0*/  UIADD3 UR6, UPT, UPT, -UR7, 0x100000, URZ ;  /* 0x0010000007067890 */ /* 0x000fc8000fffe1ff */
[----:B------:R-:W-:Y:S02]  /*0cc0*/  USHF.L.U32 UR7, UR6, 0xb, URZ ;  /* 0x0000000b06077899 */ /* 0x000fe400080006ff */
[----:B------:R-:W-:Y:S01]  /*0cd0*/  USHF.L.U32 UR6, UR6, 0x1, URZ ;  /* 0x0000000106067899 */ /* 0x000fe200080006ff */
[----:B------:R-:W1:Y:S03]  /*0ce0*/  FENCE.VIEW.ASYNC.S ;  /* 0x00000000000073c6 */ /* 0x000e660000000000 */
[----:B-1----:R2:W1:Y:S08]  /*0cf0*/  SYNCS.EXCH.64 URZ, [UR5+0x1a0], UR8 ;  /* 0x0001a00805ff75b2 */ /* 0x0024700008000100 */
[----:B------:R2:W1:Y:S01]  /*0d00*/  SYNCS.EXCH.64 URZ, [UR5+0x1b0], UR6 ;  /* 0x0001b00605ff75b2 */ /* 0x0004620008000100 */
[----:B------:R2:W1:Y:S01]  /*0d10*/  SYNCS.EXCH.64 URZ, [UR5+0x1a8], UR8 ;  /* 0x0001a80805ff75b2 */ /* 0x0004620008000100 */
[----:B------:R2:W1:Y:S02]  /*0d20*/  SYNCS.EXCH.64 URZ, [UR5+0x1b8], UR6 ;  /* 0x0001b80605ff75b2 */ /* 0x0004640008000100 */
[----:B--2---:R-:W-:Y:S01]  /*0d30*/  NOP ;  /* 0x0000000000007918 */ /* 0x004fe20000000000 */
.L_x_13:
[----:B------:R-:W2:Y:S01]  /*0d40*/  SHFL.IDX PT, R2, R92, RZ, 0x1f ;  /* 0x00001fff5c027589 */ /* 0x000ea200000e0000 */
[----:B------:R-:W-:Y:S01]  /*0d50*/  NOP ;  /* 0x0000000000007918 */ /* 0x000fe20000000000 */
[----:B--2---:R-:W-:-:S13]  /*0d60*/  ISETP.NE.AND P0, PT, R2, 0x5, PT ;  /* 0x000000050200780c */ /* 0x004fda0003f05270 */
[----:B------:R-:W-:Y:S05]  /*0d70*/  @P0 BRA `(.L_x_14) ;  /* 0x0000000000480947 */ /* 0x000fea0003800000 */
[----:B-1----:R-:W1:Y:S01]  /*0d80*/  S2UR UR6, SR_CgaCtaId ;  /* 0x00000000000679c3 */ /* 0x002e620000008800 */
        /* <DEDUP_REMOVED lines=12> */
[----:B-1----:R2:W1:Y:S01]  /*0e50*/  SYNCS.EXCH.64 URZ, [UR6+0x1c0], UR8 ;  /* 0x0001c00806ff75b2 */ /* 0x0024620008000100 */
[----:B------:R2:W1:Y:S01]  /*0e60*/  SYNCS.EXCH.64 URZ, [UR6+0x1d0], UR4 ;  /* 0x0001d00406ff75b2 */ /* 0x0004620008000100 */
[----:B------:R2:W1:Y:S01]  /*0e70*/  SYNCS.EXCH.64 URZ, [UR6+0x1c8], UR8 ;  /* 0x0001c80806ff75b2 */ /* 0x0004620008000100 */
[----:B------:R2:W1:Y:S02]  /*0e80*/  SYNCS.EXCH.64 URZ, [UR6+0x1d8], UR4 ;  /* 0x0001d80406ff75b2 */ /* 0x0004640008000100 */
[----:B--2---:R-:W-:Y:S01]  /*0e90*/  NOP ;  /* 0x0000000000007918 */ /* 0x004fe20000000000 */
.L_x_14:
[----:B------:R-:W2:Y:S01]  /*0ea0*/  SHFL.IDX PT, R2, R92, RZ, 0x1f ;  /* 0x00001fff5c027589 */ /* 0x000ea200000e0000 */
[----:B------:R-:W1:Y:S01]  /*0eb0*/  S2UR UR45, SR_CgaCtaId ;  /* 0x00000000002d79c3 */ /* 0x000e620000008800 */
[----:B------:R-:W-:Y:S01]  /*0ec0*/  NOP ;  /* 0x0000000000007918 */ /* 0x000fe20000000000 */
[----:B--2---:R-:W-:-:S13]  /*0ed0*/  ISETP.NE.AND P0, PT, R2, 0x3, PT ;  /* 0x000000030200780c */ /* 0x004fda0003f05270 */
[----:B-1----:R-:W-:Y:S05]  /*0ee0*/  @P0 BRA `(.L_x_15) ;  /* 0x0000000000340947 */ /* 0x002fea0003800000 */
[----:B------:R-:W-:Y:S01]  /*0ef0*/  UMOV UR5, 0x400 ;  /* 0x0000040000057882 */ /* 0x000fe20000000000 */
[----:B------:R-:W-:Y:S01]  /*0f00*/  UMOV UR4, 0x20 ;  /* 0x0000002000047882 */ /* 0x000fe20000000000 */
[----:B------:R-:W-:Y:S02]  /*0f10*/  ULEA UR5, UR45, UR5, 0x18 ;  /* 0x000000052d057291 */ /* 0x000fe4000f8ec0ff */
[----:B------:R-:W-:-:S04]  /*0f20*/  UIADD3 UR6, UPT, UPT, -UR4, 0x100000, URZ ;  /* 0x0010000004067890 */ /* 0x000fc8000fffe1ff */
[----:B------:R-:W-:Y:S02]  /*0f30*/  USHF.L.U32 UR7, UR6, 0xb, URZ ;  /* 0x0000000b06077899 */ /* 0x000fe400080006ff */
[----:B------:R-:W-:Y:S01]  /*0f40*/  USHF.L.U32 UR6, UR6, 0x1, URZ ;  /* 0x0000000106067899 */ /* 0x000fe200080006ff */
[----:B------:R-:W-:Y:S01]  /*0f50*/  ELECT P0, URZ, PT ;  /* 0x0000000000ff782f */ /* 0x000fe20003800000 */
[----:B------:R-:W1:Y:S10]  /*0f60*/  FENCE.VIEW.ASYNC.S ;  /* 0x00000000000073c6 */ /* 0x000e740000000000 */
[----:B-1----:R1:W2:Y:S01]  /*0f70*/  SYNCS.EXCH.64 URZ, [UR5+0x1e0], UR6 ;  /* 0x0001e00605ff75b2 */ /* 0x0022a20008000100 */
[----:B------:R1:W1:Y:S01]  /*0f80*/  SYNCS.EXCH.64 URZ, [UR5+0x1f0], UR6 ;  /* 0x0001f00605ff75b2 */ /* 0x0002620008000100 */
[----:B------:R1:W1:Y:S01]  /*0f90*/  SYNCS.EXCH.64 URZ, [UR5+0x1e8], UR6 ;  /* 0x0001e80605ff75b2 */ /* 0x0002620008000100 */
[----:B------:R1:W1:Y:S01]  /*0fa0*/  SYNCS.EXCH.64 URZ, [UR5+0x1f8], UR6 ;  /* 0x0001f80605ff75b2 */ /* 0x0002620008000100 */
[----:B------:R-:W-:Y:S01]  /*0fb0*/  NOP ;  /* 0x0000000000007918 */ /* 0x000fe20000000000 */
.L_x_15:
[----:B------:R-:W3:Y:S01]  /*0fc0*/  LDCU UR4, c[0x0][0x36c] ;  /* 0x00006d80ff0477ac */ /* 0x000ee20008000800 */
[----:B------:R-:W-:Y:S01]  /*0fd0*/  ISETP.NE.OR P5, PT, R0, 0x2, !P5 ;  /* 0x000000020000780c */ /* 0x000fe20006fa5670 */
[----:B------:R-:W-:Y:S01]  /*0fe0*/  NOP ;  /* 0x0000000000007918 */ /* 0x000fe20000000000 */
[----:B------:R-:W-:Y:S01]  /*0ff0*/  LOP3.LUT R2, R101, 0x1f, RZ, 0xc0, !PT ;  /* 0x0000001f65027812 */ /* 0x000fe200078ec0ff */
[----:B------:R-:W-:Y:S02]  /*1000*/  UISETP.NE.AND UP4, UPT, UR10, URZ, UPT ;  /* 0x000000ff0a00728c */ /* 0x000fe4000bf85270 */
[----:B---3--:R-:W-:-:S09]  /*1010*/  UISETP.EQ.U32.AND UP2, UPT, UR4, 0x1, UPT ;  /* 0x000000010400788c */ /* 0x008fd2000bf42070 */
[----:B------:R-:W-:Y:S05]  /*1020*/  BRA.U !UP2, `(.L_x_16) ;  /* 0x000000010a087547 */ /* 0x000fea000b800000 */
[----:B-12-4-:R-:W-:Y:S01]  /*1030*/  UCGABAR_ARV ;  /* 0x00000000000079c7 */ /* 0x016fe20008000000 */
[----:B------:R-:W-:Y:S05]  /*1040*/  BRA `(.L_x_17) ;  /* 0x0000000000047947 */ /* 0x000fea0003800000 */
.L_x_16:
[----:B-12-4-:R-:W-:Y:S01]  /*1050*/  NOP ;  /* 0x0000000000007918 */ /* 0x016fe20000000000 */
.L_x_17:
[----:B------:R-:W1:Y:S01]  /*1060*/  S2UR UR11, SR_CTAID.Y ;  /* 0x00000000000b79c3 */ /* 0x000e620000002600 */
[----:B------:R-:W-:-:S05]  /*1070*/  CS2R.32 R87, SR_CgaSize ;  /* 0x0000000000577805 */ /* 0x000fca0000008a00 */
[----:B------:R-:W-:-:S05]  /*1080*/  IMAD R87, R87, -0xa0, RZ ;  /* 0xffffff6057577824 */ /* 0x000fca00078e02ff */
[----:B------:R-:W-:-:S14]  /*1090*/  R2UR UR4, R87 ;  /* 0x00000000570472ca */ /* 0x000fdc00000e0000 */
[----:B------:R-:W2:Y:S01]  /*10a0*/  LDCU UR4, c[0x0][UR4+0x2b4] ;  /* 0x00005680040477ac */ /* 0x000ea20008000800 */
[----:B------:R-:W-:-:S05]  /*10b0*/  CS2R.32 R87, SR_CgaSize ;  /* 0x0000000000577805 */ /* 0x000fca0000008a00 */
[----:B------:R-:W-:-:S05]  /*10c0*/  IMAD R87, R87, -0xa0, RZ ;  /* 0xffffff6057577824 */ /* 0x000fca00078e02ff */
[----:B------:R-:W-:-:S14]  /*10d0*/  R2UR UR5, R87 ;  /* 0x00000000570572ca */ /* 0x000fdc00000e0000 */
[----:B------:R-:W3:Y:S01]  /*10e0*/  LDCU UR5, c[0x0][UR5+0x2b0] ;  /* 0x00005600050577ac */ /* 0x000ee20008000800 */
[----:B------:R-:W4:Y:S01]  /*10f0*/  S2UR UR27, SR_CTAID.X ;  /* 0x00000000001b79c3 */ /* 0x000f220000002500 */
[----:B------:R-:W2:Y:S01]  /*1100*/  LDCU UR16, c[0x0][0xf24] ;  /* 0x0001e480ff1077ac */ /* 0x000ea20008000800 */
[----:B------:R-:W-:Y:S01]  /*1110*/  USHF.L.U32 UR19, UR45, 0x9, URZ ;  /* 0x000000092d137899 */ /* 0x000fe200080006ff */
[----:B------:R-:W2:Y:S01]  /*1120*/  LDCU UR12, c[0x0][0xf30] ;  /* 0x0001e600ff0c77ac */ /* 0x000ea20008000800 */
[----:B------:R-:W-:-:S05]  /*1130*/  CS2R.32 R0, SR_CgaSize ;  /* 0x0000000000007805 */ /* 0x000fca0000008a00 */
[----:B------:R-:W-:-:S06]  /*1140*/  IMAD R0, R0, -0xa0, RZ ;  /* 0xffffff6000007824 */ /* 0x000fcc00078e02ff */
[----:B------:R-:W3:Y:S01]  /*1150*/  LDC R0, c[0x0][R0+0x2a4] ;  /* 0x0000a90000007b82 */ /* 0x000ee20000000800 */
[----:B------:R-:W-:Y:S02]  /*1160*/  USHF.L.U32 UR13, UR45, 0x6, URZ ;  /* 0x000000062d0d7899 */ /* 0x000fe400080006ff */
[----:B------:R-:W-:Y:S01]  /*1170*/  USHF.L.U32 UR26, UR45, 0x5, URZ ;  /* 0x000000052d1a7899 */ /* 0x000fe200080006ff */
[----:B-1----:R-:W-:Y:S02]  /*1180*/  I2FP.F32.U32 R86, UR11 ;  /* 0x0000000b00567c45 */ /* 0x002fe40008201000 */
[----:B------:R-:W-:-:S05]  /*1190*/  CS2R.32 R3, SR_CgaSize ;  /* 0x0000000000037805 */ /* 0x000fca0000008a00 */
[----:B------:R-:W-:-:S06]  /*11a0*/  IMAD R3, R3, -0xa0, RZ ;  /* 0xffffff6003037824 */ /* 0x000fcc00078e02ff */
[----:B------:R-:W1:Y:S01]  /*11b0*/  LDC R3, c[0x0][R3+0x2a0] ;  /* 0x0000a80003037b82 */ /* 0x000e620000000800 */
[----:B--2---:R-:W-:Y:S01]  /*11c0*/  UISETP.GE.AND UP0, UPT, UR16, 0x1, UPT ;  /* 0x000000011000788c */ /* 0x004fe2000bf06270 */
[----:B------:R-:W-:Y:S01]  /*11d0*/  FMUL R86, R86, UR4 ;  /* 0x0000000456567c20 */ /* 0x000fe20008400000 */
[----:B----4-:R-:W-:-:S05]  /*11e0*/  I2FP.F32.U32 R87, UR27 ;  /* 0x0000001b00577c45 */ /* 0x010fca0008201000 */
[----:B------:R-:W2:Y:S01]  /*11f0*/  LDC R40, c[0x0][0xf24] ;  /* 0x0003c900ff287b82 */ /* 0x000ea20000000800 */
[----:B------:R-:W4:Y:S01]  /*1200*/  F2I.U32.TRUNC.NTZ R86, R86 ;  /* 0x0000005600567305 */ /* 0x000f22000020f000 */
[----:B---3--:R-:W-:-:S06]  /*1210*/  FMUL R87, R87, UR5 ;  /* 0x0000000557577c20 */ /* 0x008fcc0008400000 */
[----:B------:R-:W3:Y:S01]  /*1220*/  S2UR UR44, SR_CTAID.Z ;  /* 0x00000000002c79c3 */ /* 0x000ee20000002700 */
[----:B------:R-:W3:Y:S01]  /*1230*/  F2I.U32.TRUNC.NTZ R87, R87 ;  /* 0x0000005700577305 */ /* 0x000ee2000020f000 */
[----:B----4-:R-:W-:-:S05]  /*1240*/  IADD3 R86, PT, PT, -R86, RZ, RZ ;  /* 0x000000ff56567210 */ /* 0x010fca0007ffe1ff */
[----:B------:R-:W-:Y:S01]  /*1250*/  IMAD R86, R0, R86, UR11 ;  /* 0x0000000b00567e24 */ /* 0x000fe2000f8e0256 */
[----:B------:R-:W-:Y:S02]  /*1260*/  PRMT R0, RZ, 0x7610, R0 ;  /* 0x00007610ff007816 */ /* 0x000fe40000000000 */
[----:B---3--:R-:W-:-:S05]  /*1270*/  IADD3 R87, PT, PT, -R87, RZ, RZ ;  /* 0x000000ff57577210 */ /* 0x008fca0007ffe1ff */
[----:B-1----:R-:W-:Y:S01]  /*1280*/  IMAD R87, R3, R87, UR27 ;  /* 0x0000001b03577e24 */ /* 0x002fe2000f8e0257 */
[----:B------:R-:W-:Y:S06]  /*1290*/  BRA.U UP4, `(.L_x_18) ;  /* 0x0000000104747547 */ /* 0x000fec000b800000 */
[C---:B------:R-:W-:Y:S02]  /*12a0*/  ISETP.NE.AND P2, PT, R86.reuse, 0x2, PT ;  /* 0x000000025600780c */ /* 0x040fe40003f45270 */
[C---:B------:R-:W-:Y:S02]  /*12b0*/  ISETP.NE.AND P0, PT, R86.reuse, RZ, PT ;  /* 0x000000ff5600720c */ /* 0x040fe40003f05270 */
[----:B------:R-:W-:Y:S02]  /*12c0*/  ISETP.NE.AND P3, PT, R86, 0x1, PT ;  /* 0x000000015600780c */ /* 0x000fe40003f65270 */
[----:B------:R-:W-:Y:S02]  /*12d0*/  SEL R6, RZ, 0x4, P2 ;  /* 0x00000004ff067807 */ /* 0x000fe40001000000 */
[C---:B------:R-:W-:Y:S02]  /*12e0*/  ISETP.EQ.OR P2, PT, R87.reuse, RZ, !P0 ;  /* 0x000000ff5700720c */ /* 0x040fe40004742670 */
[----:B------:R-:W-:-:S02]  /*12f0*/  ISETP.NE.AND P4, PT, R87, RZ, PT ;  /* 0x000000ff5700720c */ /* 0x000fc40003f85270 */
[C---:B------:R-:W-:Y:S02]  /*1300*/  ISETP.NE.AND P1, PT, R86.reuse, 0x3, PT ;  /* 0x000000035600780c */ /* 0x040fe40003f25270 */
[----:B------:R-:W-:Y:S02]  /*1310*/  SEL R0, RZ, 0x2, P3 ;  /* 0x00000002ff007807 */ /* 0x000fe40001800000 */
[----:B------:R-:W-:Y:S02]  /*1320*/  ISETP.NE.AND P0, PT, R86, 0x4, PT ;  /* 0x000000045600780c */ /* 0x000fe40003f05270 */
[----:B------:R-:W-:Y:S02]  /*1330*/  SEL R0, R0, 0x2, P4 ;  /* 0x0000000200007807 */ /* 0x000fe40002000000 */
[----:B------:R-:W-:Y:S02]  /*1340*/  SEL R6, R6, 0x4, P4 ;  /* 0x0000000406067807 */ /* 0x000fe40002000000 */
[----:B------:R-:W-:-:S02]  /*1350*/  SEL R3, RZ, 0x1, !P2 ;  /* 0x00000001ff037807 */ /* 0x000fc40005000000 */
[----:B------:R-:W-:Y:S02]  /*1360*/  SEL R5, RZ, 0x8, P1 ;  /* 0x00000008ff057807 */ /* 0x000fe40000800000 */
[----:B------:R-:W-:Y:S02]  /*1370*/  SEL R4, RZ, 0x10, P0 ;  /* 0x00000010ff047807 */ /* 0x000fe40000000000 */
[C---:B------:R-:W-:Y:S02]  /*1380*/  ISETP.NE.AND P2, PT, R86.reuse, 0x5, PT ;  /* 0x000000055600780c */ /* 0x040fe40003f45270 */
[----:B------:R-:W-:Y:S02]  /*1390*/  ISETP.NE.AND P1, PT, R86, 0x6, PT ;  /* 0x000000065600780c */ /* 0x000fe40003f25270 */
[----:B------:R-:W-:Y:S02]  /*13a0*/  IADD3 R6, PT, PT, R6, R0, R3 ;  /* 0x0000000006067210 */ /* 0x000fe40007ffe003 */
[----:B------:R-:W-:-:S02]  /*13b0*/  SEL R5, R5, 0x8, P4 ;  /* 0x0000000805057807 */ /* 0x000fc40002000000 */
[----:B------:R-:W-:Y:S02]  /*13c0*/  SEL R4, R4, 0x10, P4 ;  /* 0x0000001004047807 */ /* 0x000fe40002000000 */
[----:B------:R-:W-:Y:S02]  /*13d0*/  ISETP.NE.AND P0, PT, R86, 0x7, PT ;  /* 0x000000075600780c */ /* 0x000fe40003f05270 */
[----:B------:R-:W-:Y:S02]  /*13e0*/  SEL R3, RZ, 0x20, P2 ;  /* 0x00000020ff037807 */ /* 0x000fe40001000000 */
[----:B------:R-:W-:Y:S02]  /*13f0*/  SEL R0, RZ, 0x40, P1 ;  /* 0x00000040ff007807 */ /* 0x000fe40000800000 */
[----:B------:R-:W-:Y:S02]  /*1400*/  IADD3 R5, PT, PT, R4, R5, R6 ;  /* 0x0000000504057210 */ /* 0x000fe40007ffe006 */
[----:B------:R-:W-:-:S02]  /*1410*/  SEL R4, RZ, 0x80, P0 ;  /* 0x00000080ff047807 */ /* 0x000fc40000000000 */
[----:B------:R-:W-:Y:S02]  /*1420*/  SEL R3, R3, 0x20, P4 ;  /* 0x0000002003037807 */ /* 0x000fe40002000000 */
[----:B------:R-:W-:Y:S02]  /*1430*/  SEL R0, R0, 0x40, P4 ;  /* 0x0000004000007807 */ /* 0x000fe40002000000 */
[----:B------:R-:W-:Y:S02]  /*1440*/  SEL R4, R4, 0x80, P4 ;  /* 0x0000008004047807 */ /* 0x000fe40002000000 */
[----:B------:R-:W-:-:S05]  /*1450*/  IADD3 R0, PT, PT, R0, R3, R5 ;  /* 0x0000000300007210 */ /* 0x000fca0007ffe005 */
[----:B------:R-:W-:Y:S02]  /*1460*/  IMAD.IADD R0, R0, 0x1, R4 ;  /* 0x0000000100007824 */ /* 0x000fe400078e0204 */
.L_x_18:
[----:B------:R-:W-:Y:S05]  /*1470*/  BRA.U !UP0, `(.L_x_19) ;  /* 0x0000000108b87547 */ /* 0x000fea000b800000 */
[----:B------:R-:W1:Y:S01]  /*1480*/  LDCU.128 UR4, c[0x0][0xf10] ;  /* 0x0001e200ff0477ac */ /* 0x000e620008000c00 */
[----:B------:R-:W3:Y:S01]  /*1490*/  LDCU UR18, c[0x0][0x370] ;  /* 0x00006e00ff1277ac */ /* 0x000ee20008000800 */
[----:B------:R-:W4:Y:S01]  /*14a0*/  LDCU UR17, c[0x0][0x374] ;  /* 0x00006e80ff1177ac */ /* 0x000f220008000800 */
[----:B------:R-:W2:Y:S01]  /*14b0*/  LDCU UR15, c[0x0][0xf0c] ;  /* 0x0001e180ff0f77ac */ /* 0x000ea20008000800 */
[----:B------:R-:W3:Y:S01]  /*14c0*/  LDCU UR14, c[0x0][0xf20] ;  /* 0x0001e400ff0e77ac */ /* 0x000ee20008000800 */
[----:B------:R-:W3:Y:S01]  /*14d0*/  LDCU.64 UR8, c[0x0][0xf28] ;  /* 0x0001e500ff0877ac */ /* 0x000ee20008000a00 */
[----:B-1----:R-:W-:Y:S02]  /*14e0*/  UISETP.NE.AND UP1, UPT, UR6, 0x1, UPT ;  /* 0x000000010600788c */ /* 0x002fe4000bf25270 */
[----:B----4-:R-:W-:Y:S02]  /*14f0*/  UIMAD.WIDE.U32 UR24, UR17, UR7, URZ ;  /* 0x00000007111872a5 */ /* 0x010fe4000f8e00ff */
[----:B------:R-:W-:-:S02]  /*1500*/  UISETP.NE.AND UP0, UPT, UR16, 0x1, UPT ;  /* 0x000000011000788c */ /* 0x000fc4000bf05270 */
[----:B--2---:R-:W-:Y:S02]  /*1510*/  UISETP.NE.AND UP3, UPT, UR15, 0x1, UPT ;  /* 0x000000010f00788c */ /* 0x004fe4000bf65270 */
[----:B------:R-:W-:Y:S02]  /*1520*/  UIMAD.WIDE.U32 UR28, UR11, UR7, URZ ;  /* 0x000000070b1c72a5 */ /* 0x000fe4000f8e00ff */
[----:B---3--:R-:W-:Y:S01]  /*1530*/  UIMAD.WIDE.U32 UR22, UR18, UR4, URZ ;  /* 0x00000004121672a5 */ /* 0x008fe2000f8e00ff */
[----:B------:R-:W-:Y:S01]  /*1540*/  UMOV UR7, UR25 ;  /* 0x0000001900077c82 */ /* 0x000fe20008000000 */
[----:B------:R-:W-:Y:S02]  /*1550*/  UIMAD.WIDE.U32 UR24, UR27, UR4, URZ ;  /* 0x000000041b1872a5 */ /* 0x000fe4000f8e00ff */
[----:B------:R-:W-:-:S03]  /*1560*/  @UP1 USHF.R.U32.HI UR17, URZ, UR14, UR7 ;  /* 0x0000000eff111299 */ /* 0x000fc60008011607 */
[----:B------:R-:W-:Y:S02]  /*1570*/  @UP3 USHF.R.U32.HI UR18, URZ, UR5, UR23 ;  /* 0x00000005ff123299 */ /* 0x000fe40008011617 */
[----:B------:R-:W-:Y:S02]  /*1580*/  UIMAD.WIDE.U32 UR22, UR17, UR8, URZ ;  /* 0x00000008111672a5 */ /* 0x000fe4000f8e00ff */
[----:B------:R-:W-:Y:S02]  /*1590*/  USHF.R.U32.HI UR29, URZ, UR14, UR29 ;  /* 0x0000000eff1d7299 */ /* 0x000fe4000801161d */
[----:B------:R-:W-:Y:S02]  /*15a0*/  UIMAD.WIDE.U32 UR30, UR18, UR8, URZ ;  /* 0x00000008121e72a5 */ /* 0x000fe4000f8e00ff */
[----:B------:R-:W-:Y:S02]  /*15b0*/  @UP0 USHF.R.U32.HI UR17, URZ, UR9, UR23 ;  /* 0x00000009ff110299 */ /* 0x000fe40008011617 */
[----:B------:R-:W-:-:S02]  /*15c0*/  USHF.R.U32.HI UR25, URZ, UR5, UR25 ;  /* 0x00000005ff197299 */ /* 0x000fc40008011619 */
[----:B------:R-:W-:Y:S02]  /*15d0*/  USEL UR29, UR11, UR29, !UP1 ;  /* 0x0000001d0b1d7287 */ /* 0x000fe4000c800000 */
[----:B------:R-:W-:Y:S02]  /*15e0*/  @UP0 USHF.R.U32.HI UR18, URZ, UR9, UR31 ;  /* 0x00000009ff120299 */ /* 0x000fe4000801161f */
[----:B------:R-:W-:Y:S02]  /*15f0*/  UIMAD UR17, UR17, UR16, URZ ;  /* 0x00000010111172a4 */ /* 0x000fe4000f8e02ff */
[----:B------:R-:W-:Y:S02]  /*1600*/  USEL UR25, UR27, UR25, !UP3 ;  /* 0x000000191b197287 */ /* 0x000fe4000d800000 */
[----:B------:R-:W-:Y:S02]  /*1610*/  UIMAD UR4, UR18, UR16, URZ ;  /* 0x00000010120472a4 */ /* 0x000fe4000f8e02ff */
[----:B------:R-:W-:-:S02]  /*1620*/  UISETP.GE.AND UP1, UPT, UR29, UR17, UPT ;  /* 0x000000111d00728c */ /* 0x000fc4000bf26270 */
[----:B------:R-:W-:Y:S02]  /*1630*/  UIMAD.WIDE.U32 UR22, UR29, UR8, URZ ;  /* 0x000000081d1672a5 */ /* 0x000fe4000f8e00ff */
[----:B------:R-:W-:Y:S02]  /*1640*/  UISETP.GE.OR UP1, UPT, UR25, UR4, UP1 ;  /* 0x000000041900728c */ /* 0x000fe40008f26670 */
[----:B------:R-:W-:Y:S02]  /*1650*/  USHF.R.U32.HI UR5, URZ, UR9, UR23 ;  /* 0x00000009ff057299 */ /* 0x000fe40008011617 */
[----:B------:R-:W-:Y:S02]  /*1660*/  UIMAD.WIDE.U32 UR30, UR25, UR8, URZ ;  /* 0x00000008191e72a5 */ /* 0x000fe4000f8e00ff */
[----:B------:R-:W-:Y:S02]  /*1670*/  USEL UR5, UR29, UR5, !UP0 ;  /* 0x000000051d057287 */ /* 0x000fe4000c000000 */
[----:B------:R-:W-:-:S02]  /*1680*/  UIADD3 UR4, UPT, UPT, -UR29, URZ, URZ ;  /* 0x000000ff1d047290 */ /* 0x000fc4000fffe1ff */
[----:B------:R-:W-:Y:S02]  /*1690*/  UIADD3 UR7, UPT, UPT, -UR5, URZ, URZ ;  /* 0x000000ff05077290 */ /* 0x000fe4000fffe1ff */
[----:B------:R-:W-:Y:S02]  /*16a0*/  @!UP1 USHF.R.U32.HI UR9, URZ, UR9, UR31 ;  /* 0x00000009ff099299 */ /* 0x000fe4000801161f */
[----:B------:R-:W-:Y:S02]  /*16b0*/  UIMAD UR7, UR16, UR7, UR29 ;  /* 0x00000007100772a4 */ /* 0x000fe4000f8e021d */
[----:B------:R-:W-:Y:S02]  /*16c0*/  @!UP1 USEL UR9, UR25, UR9, !UP0 ;  /* 0x0000000919099287 */ /* 0x000fe4000c000000 */
[----:B------:R-:W-:Y:S02]  /*16d0*/  UIADD3 UR8, UPT, UPT, -UR25, URZ, URZ ;  /* 0x000000ff19087290 */ /* 0x000fe4000fffe1ff */
[----:B------:R-:W-:-:S02]  /*16e0*/  @!UP1 UIMAD UR7, UR7, UR18, UR9 ;  /* 0x00000012070792a4 */ /* 0x000fc4000f8e0209 */
[----:B------:R-:W-:Y:S02]  /*16f0*/  @!UP1 UIADD3 UR5, UPT, UPT, UR5, -UR9, URZ ;  /* 0x8000000905059290 */ /* 0x000fe4000fffe0ff */
[----:B------:R-:W-:Y:S02]  /*1700*/  UIMAD UR4, UR6, UR4, UR11 ;  /* 0x00000004060472a4 */ /* 0x000fe4000f8e020b */
[----:B------:R-:W-:Y:S02]  /*1710*/  @!UP1 UIMAD UR29, UR5, UR16, UR25 ;  /* 0x00000010051d92a4 */ /* 0x000fe4000f8e0219 */
[----:B------:R-:W-:Y:S01]  /*1720*/  UIMAD UR8, UR15, UR8, UR27 ;  /* 0x000000080f0872a4 */ /* 0x000fe2000f8e021b */
[----:B------:R-:W-:Y:S01]  /*1730*/  @!UP1 UMOV UR25, UR7 ;  /* 0x0000000700199c82 */ /* 0x000fe20008000000 */
[----:B------:R-:W-:Y:S02]  /*1740*/  UIMAD UR11, UR29, UR6, UR4 ;  /* 0x000000061d0b72a4 */ /* 0x000fe4000f8e0204 */
[----:B------:R-:W-:-:S12]  /*1750*/  UIMAD UR27, UR25, UR15, UR8 ;  /* 0x0000000f191b72a4 */ /* 0x000fd8000f8e0208 */
.L_x_19:
[----:B------:R-:W-:Y:S02]  /*1760*/  UISETP.NE.AND UP0, UPT, UR12, 0x1, UPT ;  /* 0x000000010c00788c */ /* 0x000fe4000bf05270 */
[----:B------:R-:W-:Y:S02]  /*1770*/  UISETP.NE.AND UP3, UPT, UR10, 0x2, UPT ;  /* 0x000000020a00788c */ /* 0x000fe4000bf65270 */
[----:B------:R-:W-:Y:S02]  /*1780*/  ULOP3.LUT UR5, UR19, 0xe00, URZ, 0xc0, !UPT ;  /* 0x00000e0013057892 */ /* 0x000fe4000f8ec0ff */
[----:B------:R-:W-:Y:S02]  /*1790*/  ULOP3.LUT UR4, UR13, 0x1c0, URZ, 0xc0, !UPT ;  /* 0x000001c00d047892 */ /* 0x000fe4000f8ec0ff */
[----:B------:R-:W-:Y:S01]  /*17a0*/  ULOP3.LUT UR26, UR26, 0xe0, URZ, 0xc0, !UPT ;  /* 0x000000e01a1a7892 */ /* 0x000fe2000f8ec0ff */
[----:B------:R-:W-:Y:S11]  /*17b0*/  BRA.U UP0, `(.L_x_20) ;  /* 0x00000001003c7547 */ /* 0x000ff6000b800000 */
[----:B------:R-:W1:Y:S01]  /*17c0*/  LDCU.128 UR12, c[0x0][0xf10] ;  /* 0x0001e200ff0c77ac */ /* 0x000e620008000c00 */
[----:B------:R-:W3:Y:S01]  /*17d0*/  LDCU UR7, c[0x0][0xf0c] ;  /* 0x0001e180ff0777ac */ /* 0x000ee20008000800 */
[----:B------:R-:W4:Y:S01]  /*17e0*/  LDCU UR6, c[0x0][0xf20] ;  /* 0x0001e400ff0677ac */ /* 0x000f220008000800 */
[----:B-1----:R-:W-:Y:S02]  /*17f0*/  UIMAD.WIDE.U32 UR8, UR27, UR12, URZ ;  /* 0x0000000c1b0872a5 */ /* 0x002fe4000f8e00ff */
[----:B------:R-:W-:Y:S02]  /*1800*/  UIMAD.WIDE.U32 UR16, UR11, UR15, URZ ;  /* 0x0000000f0b1072a5 */ /* 0x000fe4000f8e00ff */
[----:B---3--:R-:W-:Y:S02]  /*1810*/  UISETP.NE.AND UP1, UPT, UR7, 0x1, UPT ;  /* 0x000000010700788c */ /* 0x008fe4000bf25270 */
[----:B------:R-:W-:Y:S02]  /*1820*/  UISETP.NE.AND UP0, UPT, UR14, 0x1, UPT ;  /* 0x000000010e00788c */ /* 0x000fe4000bf05270 */
[----:B------:R-:W-:-:S02]  /*1830*/  USHF.R.U32.HI UR9, URZ, UR13, UR9 ;  /* 0x0000000dff097299 */ /* 0x000fc40008011609 */
[----:B----4-:R-:W-:Y:S02]  /*1840*/  USHF.R.U32.HI UR6, URZ, UR6, UR17 ;  /* 0x00000006ff067299 */ /* 0x010fe40008011611 */
[----:B------:R-:W-:Y:S02]  /*1850*/  USEL UR9, UR27, UR9, !UP1 ;  /* 0x000000091b097287 */ /* 0x000fe4000c800000 */
[----:B------:R-:W-:-:S04]  /*1860*/  USEL UR6, UR11, UR6, !UP0 ;  /* 0x000000060b067287 */ /* 0x000fc8000c000000 */
[----:B------:R-:W-:Y:S02]  /*1870*/  UIADD3 UR8, UPT, UPT, UR9, -UR6, URZ ;  /* 0x8000000609087290 */ /* 0x000fe4000fffe0ff */
[----:B------:R-:W-:Y:S02]  /*1880*/  UIADD3 UR6, UPT, UPT, -UR9, UR6, URZ ;  /* 0x0000000609067290 */ /* 0x000fe4000fffe1ff */
[----:B------:R-:W-:Y:S02]  /*1890*/  UIMAD UR11, UR8, UR14, UR11 ;  /* 0x0000000e080b72a4 */ /* 0x000fe4000f8e020b */
[----:B------:R-:W-:-:S12]  /*18a0*/  UIMAD UR27, UR6, UR7, UR27 ;  /* 0x00000007061b72a4 */ /* 0x000fd8000f8e021b */
.L_x_20:
[----:B------:R-:W-:Y:S05]  /*18b0*/  BRA.U !UP2, `(.L_x_21) ;  /* 0x000000010a0c7547 */ /* 0x000fea000b800000 */
[----:B------:R-:W-:Y:S01]  /*18c0*/  UCGABAR_WAIT ;  /* 0x0000000000007dc7 */ /* 0x000fe20008000000 */
[----:B------:R-:W-:Y:S01]  /*18d0*/  CCTL.IVALL ;  /* 0x00000000ff00798f */ /* 0x000fe20002000000 */
[----:B------:R-:W-:Y:S05]  /*18e0*/  BRA `(.L_x_22) ;  /* 0x0000000000047947 */ /* 0x000fea0003800000 */
.L_x_21:
[----:B------:R-:W-:Y:S06]  /*18f0*/  BAR.SYNC.DEFER_BLOCKING 0x0 ;  /* 0x0000000000007b1d */ /* 0x000fec0000010000 */
.L_x_22:
[----:B------:R-:W-:Y:S05]  /*1900*/  BRA.U UP3, `(.L_x_23) ;  /* 0x0000001d03a07547 */ /* 0x000fea000b800000 */
[----:B------:R-:W1:Y:S01]  /*1910*/  LDCU UR30, c[0x0][0x38c] ;  /* 0x00007180ff1e77ac */ /* 0x000e620008000800 */
[----:B------:R-:W3:Y:S01]  /*1920*/  LDC R8, c[0x0][0x370] ;  /* 0x0000dc00ff087b82 */ /* 0x000ee20000000800 */
[----:B------:R-:W-:Y:S01]  /*1930*/  PLOP3.LUT P1, PT, PT, PT, UP5, 0x80, 0x8 ;  /* 0x000000000008781c */ /* 0x000fe20003f2f058 */
[----:B------:R-:W-:Y:S01]  /*1940*/  IMAD.MOV.U32 R15, RZ, RZ, 0x1 ;  /* 0x00000001ff0f7424 */ /* 0x000fe200078e00ff */
[----:B------:R-:W-:Y:S01]  /*1950*/  USHF.L.U32 UR22, UR45, 0x4, URZ ;  /* 0x000000042d167899 */ /* 0x000fe200080006ff */
[----:B------:R-:W-:Y:S01]  /*1960*/  ISETP.EQ.OR P4, PT, R2, RZ, P5 ;  /* 0x000000ff0200720c */ /* 0x000fe20002f82670 */
[----:B------:R-:W-:Y:S01]  /*1970*/  UISETP.NE.AND UP1, UPT, UR10, URZ, UPT ;  /* 0x000000ff0a00728c */ /* 0x000fe2000bf25270 */
[----:B------:R-:W-:Y:S01]  /*1980*/  PLOP3.LUT P1, PT, P1, PT, PT, 0x8, 0x80 ;  /* 0x000000000080781c */ /* 0x000fe20000f2e170 */
[----:B------:R-:W-:Y:S01]  /*1990*/  IMAD.MOV.U32 R14, RZ, RZ, RZ ;  /* 0x000000ffff0e7224 */ /* 0x000fe200078e00ff */
[----:B------:R-:W4:Y:S01]  /*19a0*/  LDC R0, c[0x0][0x374] ;  /* 0x0000dd00ff007b82 */ /* 0x000f220000000800 */
[----:B------:R-:W-:Y:S01]  /*19b0*/  CS2R R12, SRZ ;  /* 0x00000000000c7805 */ /* 0x000fe2000001ff00 */
[----:B------:R-:W-:Y:S01]  /*19c0*/  IMAD.MOV.U32 R11, RZ, RZ, 0x1 ;  /* 0x00000001ff0b7424 */ /* 0x000fe200078e00ff */
[----:B------:R-:W2:Y:S01]  /*19d0*/  LDCU.64 UR38, c[0x0][0x348] ;  /* 0x00006900ff2677ac */ /* 0x000ea20008000a00 */
[----:B------:R-:W-:-:S02]  /*19e0*/  ULOP3.LUT UR22, UR22, 0x70, URZ, 0xe2, !UPT ;  /* 0x0000007016167892 */ /* 0x000fc4000f8ee2ff */
[----:B-1----:R-:W-:Y:S02]  /*19f0*/  UIADD3 UR6, UPT, UPT, UR30, 0x3f, URZ ;  /* 0x0000003f1e067890 */ /* 0x002fe4000fffe0ff */
[----:B------:R-:W-:Y:S02]  /*1a00*/  USEL UR14, UR21, 0x2, UP1 ;  /* 0x00000002150e7887 */ /* 0x000fe40008800000 */
[----:B------:R-:W-:Y:S01]  /*1a10*/  USHF.R.S32.HI UR37, URZ, 0x1f, UR6 ;  /* 0x0000001fff257899 */ /* 0x000fe20008011406 */
[----:B------:R-:W-:-:S03]  /*1a20*/  UMOV UR15, URZ ;  /* 0x000000ff000f7c82 */ /* 0x000fc60008000000 */
[----:B------:R-:W-:Y:S02]  /*1a30*/  ULEA.HI UR37, UR37, UR6, URZ, 0x6 ;  /* 0x0000000625257291 */ /* 0x000fe4000f8f30ff */
[----:B------:R-:W-:Y:S02]  /*1a40*/  UIADD3 UR6, UPT, UPT, UR30, -0x1, URZ ;  /* 0xffffffff1e067890 */ /* 0x000fe4000fffe0ff */
[----:B------:R-:W-:Y:S02]  /*1a50*/  USHF.R.S32.HI UR37, URZ, 0x6, UR37 ;  /* 0x00000006ff257899 */ /* 0x000fe40008011425 */
[----:B------:R-:W-:Y:S02]  /*1a60*/  UISETP.GE.U32.AND UP2, UPT, UR6, -0x7f, UPT ;  /* 0xffffff810600788c */ /* 0x000fe4000bf46070 */
[----:B------:R-:W-:Y:S02]  /*1a70*/  UISETP.LT.U32.AND UP0, UPT, UR37, 0x15, UPT ;  /* 0x000000152500788c */ /* 0x000fe4000bf01070 */
[----:B------:R-:W-:-:S02]  /*1a80*/  UIADD3 UR30, UPT, UPT, UR30, 0x7e, URZ ;  /* 0x0000007e1e1e7890 */ /* 0x000fc4000fffe0ff */
[----:B------:R-:W-:-:S04]  /*1a90*/  USEL UR31, UR37, 0x15, UP0 ;  /* 0x00000015251f7887 */ /* 0x000fc80008000000 */
[----:B------:R-:W-:Y:S02]  /*1aa0*/  UIADD3 UR7, UPT, UPT, UR31, -0x1, URZ ;  /* 0xffffffff1f077890 */ /* 0x000fe4000fffe0ff */
[----:B------:R-:W-:Y:S02]  /*1ab0*/  @UP2 UIADD3 UR7, UPT, UPT, UR31, URZ, URZ ;  /* 0x000000ff1f072290 */ /* 0x000fe4000fffe0ff */
[----:B------:R-:W-:Y:S02]  /*1ac0*/  UIADD3 UR23, UPT, UPT, UR37, -UR31, URZ ;  /* 0x8000001f25177290 */ /* 0x000fe4000fffe0ff */
[----:B--2---:R-:W-:-:S12]  /*1ad0*/  UIADD3 UR7, UPT, UPT, UR7, 0x1, URZ ;  /* 0x0000000107077890 */ /* 0x004fd8000fffe0ff */
.L_x_47:
[----:B------:R-:W-:Y:S01]  /*1ae0*/  UISETP.NE.AND UP0, UPT, UR45, URZ, UPT ;  /* 0x000000ff2d00728c */ /* 0x000fe2000bf05270 */
[----:B------:R-:W1:Y:S08]  /*1af0*/  S2UR UR45, SR_CgaCtaId ;  /* 0x00000000002d79c3 */ /* 0x000e700000008800 */
[----:B------:R-:W-:Y:S05]  /*1b00*/  BRA.U UP0, `(.L_x_24) ;  /* 0x0000000100347547 */ /* 0x000fea000b800000 */
[----:B------:R-:W2:Y:S01]  /*1b10*/  S2R R2, SR_CgaCtaId ;  /* 0x0000000000027919 */ /* 0x000ea20000008800 */
[----:B------:R-:W-:-:S04]  /*1b20*/  MOV R3, 0x400 ;  /* 0x0000040000037802 */ /* 0x000fc80000000f00 */
[----:B--2---:R-:W-:Y:S02]  /*1b30*/  LEA R2, R2, R3, 0x18 ;  /* 0x0000000302027211 */ /* 0x004fe400078ec0ff */
[----:B------:R-:W-:-:S03]  /*1b40*/  SHF.L.U32 R3, R11, 0x1f, RZ ;  /* 0x0000001f0b037819 */ /* 0x000fc600000006ff */
[----:B------:R-:W-:-:S04]  /*1b50*/  IMAD R2, R12, 0x8, R2 ;  /* 0x000000080c027824 */ /* 0x000fc800078e0202 */
[----:B------:R-:W2:Y:S02]  /*1b60*/  SYNCS.PHASECHK.TRANS64.TRYWAIT P0, [R2+URZ+0x1f0], R3 ;  /* 0x0001f003020075a7 */ /* 0x000ea400080011ff */
[----:B--2---:R-:W-:Y:S05]  /*1b70*/  @!P0 BRA `(.L_x_25) ;  /* 0x00000080009c8947 */ /* 0x004fea0003800000 */
.L_x_158:
[----:B------:R-:W-:Y:S01]  /*1b80*/  VIADD R12, R12, 0x1 ;  /* 0x000000010c0c7836 */ /* 0x000fe20000000000 */
[----:B------:R2:W-:Y:S04]  /*1b90*/  SYNCS.ARRIVE.TRANS64.A1T0 RZ, [R2+URZ+0x1e0], RZ ;  /* 0x0001e0ff02ff79a7 */ /* 0x0005e800081000ff */
[----:B------:R-:W-:-:S04]  /*1ba0*/  ISETP.NE.AND P0, PT, R12, 0x2, PT ;  /* 0x000000020c00780c */ /* 0x000fc80003f05270 */
[----:B------:R-:W-:Y:S02]  /*1bb0*/  SEL R12, R12, RZ, P0 ;  /* 0x000000ff0c0c7207 */ /* 0x000fe40000000000 */
[----:B--2---:R-:W-:-:S04]  /*1bc0*/  SEL R2, RZ, 0x1, P0 ;  /* 0x00000001ff027807 */ /* 0x004fc80000000000 */
[----:B------:R-:W-:-:S07]  /*1bd0*/  LOP3.LUT R11, R11, R2, RZ, 0x3c, !PT ;  /* 0x000000020b0b7212 */ /* 0x000fce00078e3cff */
.L_x_24:
[----:B------:R-:W-:Y:S01]  /*1be0*/  UMOV UR6, 0x400 ;  /* 0x0000040000067882 */ /* 0x000fe20000000000 */
[----:B------:R-:W-:Y:S01]  /*1bf0*/  SHF.L.U32 R2, R15, 0x1f, RZ ;  /* 0x0000001f0f027819 */ /* 0x000fe200000006ff */
[----:B-1----:R-:W-:Y:S02]  /*1c00*/  ULEA UR6, UR45, UR6, 0x18 ;  /* 0x000000062d067291 */ /* 0x002fe4000f8ec0ff */
[----:B------:R-:W-:Y:S02]  /*1c10*/  UISETP.GE.U32.AND UP0, UPT, UR30, 0x7f, UPT ;  /* 0x0000007f1e00788c */ /* 0x000fe4000bf06070 */
[----:B------:R-:W-:Y:S02]  /*1c20*/  ULEA UR8, UR15, UR6, 0x3 ;  /* 0x000000060f087291 */ /* 0x000fe4000f8e18ff */
[----:B------:R-:W-:Y:S02]  /*1c30*/  USHF.L.U32 UR35, UR11, 0x7, URZ ;  /* 0x000000070b237899 */ /* 0x000fe400080006ff */
[----:B------:R-:W-:Y:S01]  /*1c40*/  ULEA UR43, UR27, UR22, 0x7 ;  /* 0x000000161b2b7291 */ /* 0x000fe2000f8e38ff */
[----:B------:R-:W-:-:S04]  /*1c50*/  UMOV UR20, URZ ;  /* 0x000000ff00147c82 */ /* 0x000fc80008000000 */
[----:B------:R1:W2:Y:S01]  /*1c60*/  SYNCS.PHASECHK.TRANS64.TRYWAIT P2, [UR8+0xa8], R2 ;  /* 0x0000a802ff0075a7 */ /* 0x0002a20008041108 */
[----:B------:R-:W-:Y:S06]  /*1c70*/  BRA.U !UP0, `(.L_x_26) ;  /* 0x0000000508107547 */ /* 0x000fec000b800000 */
[----:B------:R-:W-:Y:S01]  /*1c80*/  UMOV UR16, UR15 ;  /* 0x0000000f00107c82 */ /* 0x000fe20008000000 */
[----:B------:R-:W-:-:S05]  /*1c90*/  UMOV UR28, URZ ;  /* 0x000000ff001c7c82 */ /* 0x000fca0008000000 */
.L_x_34:
[----:B------:R-:W-:Y:S01]  /*1ca0*/  ULEA UR41, UR16, UR6, 0x3 ;  /* 0x0000000610297291 */ /* 0x000fe2000f8e18ff */
[----:B--2---:R-:W-:Y:S01]  /*1cb0*/  @!P5 MOV R3, 0x2400 ;  /* 0x000024000003d802 */ /* 0x004fe20000000f00 */
[----:B--2---:R-:W-:Y:S10]  /*1cc0*/  @P2 BRA `(.L_x_27) ;  /* 0x00000000000c2947 */ /* 0x004ff40003800000 */
[----:B------:R-:W-:-:S04]  /*1cd0*/  SHF.L.U32 R4, R15, 0x1f, RZ ;  /* 0x0000001f0f047819 */ /* 0x000fc800000006ff */
[----:B------:R-:W2:Y:S02]  /*1ce0*/  SYNCS.PHASECHK.TRANS64.TRYWAIT P0, [UR41+0xa8], R4 ;  /* 0x0000a804ff0075a7 */ /* 0x000ea40008001129 */
[----:B--2---:R-:W-:Y:S05]  /*1cf0*/  @!P0 BRA `(.L_x_28) ;  /* 0x0000008000508947 */ /* 0x004fea0003800000 */
.L_x_27:
[----:B------:R2:W-:Y:S01]  /*1d00*/  @!P5 SYNCS.ARRIVE.TRANS64 RZ, [UR41], R3 ;  /* 0x00000003ffffd9a7 */ /* 0x0005e20008000029 */
[----:B------:R-:W-:-:S04]  /*1d10*/  ULOP3.LUT UR8, UR14, 0x2, URZ, 0xfc, !UPT ;  /* 0x000000020e087892 */ /* 0x000fc8000f8efcff */
[----:B------:R-:W-:-:S09]  /*1d20*/  UISETP.NE.AND UP0, UPT, UR8, 0x2, UPT ;  /* 0x000000020800788c */ /* 0x000fd2000bf05270 */
[----:B------:R-:W-:Y:S05]  /*1d30*/  BRA.U UP0, `(.L_x_29) ;  /* 0x0000000100047547 */ /* 0x000fea000b800000 */
[----:B------:R-:W-:Y:S05]  /*1d40*/  BPT.TRAP 0x1 ;  /* 0x000000040000795c */ /* 0x000fea0000300000 */
.L_x_29:
[----:B------:R-:W-:Y:S04]  /*1d50*/  BSSY.RECONVERGENT B0, `(.L_x_30) ;  /* 0x0000003000007945 */ /* 0x000fe80003800200 */
[----:B------:R-:W-:Y:S05]  /*1d60*/  @P4 BRA `(.L_x_31) ;  /* 0x0000000000044947 */ /* 0x000fea0003800000 */
[----:B------:R-:W-:Y:S05]  /*1d70*/  BPT.TRAP 0x1 ;  /* 0x000000040000795c */ /* 0x000fea0000300000 */
.L_x_31:
[----:B------:R-:W-:Y:S05]  /*1d80*/  BSYNC.RECONVERGENT B0 ;  /* 0x0000000000007941 */ /* 0x000fea0003800200 */
.L_x_30:
[----:B------:R-:W-:Y:S01]  /*1d90*/  UIADD3 UR15, UPT, UPT, UR16, 0x1, URZ ;  /* 0x00000001100f7890 */ /* 0x000fe2000fffe0ff */
[----:B------:R-:W-:Y:S01]  /*1da0*/  BSSY.RECONVERGENT B0, `(.L_x_32) ;  /* 0x000002c000007945 */ /* 0x000fe20003800200 */
[----:B------:R-:W-:Y:S02]  /*1db0*/  ELECT P0, URZ, PT ;  /* 0x0000000000ff782f */ /* 0x000fe40003800000 */
[----:B------:R-:W-:-:S04]  /*1dc0*/  UISETP.NE.AND UP0, UPT, UR15, 0x15, UPT ;  /* 0x000000150f00788c */ /* 0x000fc8000bf05270 */
[----:B------:R-:W-:Y:S02]  /*1dd0*/  USEL UR9, URZ, 0x1, UP0 ;  /* 0x00000001ff097887 */ /* 0x000fe40008000000 */
[----:B------:R-:W-:-:S04]  /*1de0*/  USEL UR15, UR15, URZ, UP0 ;  /* 0x000000ff0f0f7287 */ /* 0x000fc80008000000 */
[----:B------:R-:W-:Y:S01]  /*1df0*/  ULEA UR8, UR15, UR6, 0x3 ;  /* 0x000000060f087291 */ /* 0x000fe2000f8e18ff */
[----:B------:R-:W-:-:S04]  /*1e00*/  LOP3.LUT R15, R15, UR9, RZ, 0x3c, !PT ;  /* 0x000000090f0f7c12 */ /* 0x000fc8000f8e3cff */
[----:B-1----:R-:W-:-:S04]  /*1e10*/  SHF.L.U32 R2, R15, 0x1f, RZ ;  /* 0x0000001f0f027819 */ /* 0x002fc800000006ff */
[----:B------:R1:W1:Y:S01]  /*1e20*/  SYNCS.PHASECHK.TRANS64.TRYWAIT P2, [UR8+0xa8], R2 ;  /* 0x0000a802ff0075a7 */ /* 0x0002620008041108 */
[----:B------:R-:W-:Y:S05]  /*1e30*/  @!P0 BRA `(.L_x_33) ;  /* 0x0000000000888947 */ /* 0x000fea0003800000 */
[----:B------:R-:W-:Y:S02]  /*1e40*/  USHF.L.U32 UR32, UR16, 0xc, URZ ;  /* 0x0000000c10207899 */ /* 0x000fe400080006ff */
[----:B------:R-:W-:Y:S02]  /*1e50*/  USHF.L.U32 UR8, UR16, 0x9, URZ ;  /* 0x0000000910087899 */ /* 0x000fe400080006ff */
[----:B------:R-:W-:Y:S02]  /*1e60*/  UIADD3 UR50, UP3, UPT, UR38, 0x80, URZ ;  /* 0x0000008026327890 */ /* 0x000fe4000ff7e0ff */
[----:B------:R-:W-:Y:S02]  /*1e70*/  ULOP3.LUT UR40, UR32, UR5, URZ, 0xfc, !UPT ;  /* 0x0000000520287292 */ /* 0x000fe4000f8efcff */
[----:B------:R-:W-:Y:S02]  /*1e80*/  UIADD3 UR48, UP2, UPT, UR38, 0x180, URZ ;  /* 0x0000018026307890 */ /* 0x000fe4000ff5e0ff */
[----:B------:R-:W-:-:S02]  /*1e90*/  UIADD3 UR46, UP1, UPT, UR38, 0x280, URZ ;  /* 0x00000280262e7890 */ /* 0x000fc4000ff3e0ff */
[----:B------:R-:W-:Y:S02]  /*1ea0*/  ULOP3.LUT UR24, UR4, UR8, URZ, 0xfc, !UPT ;  /* 0x0000000804187292 */ /* 0x000fe4000f8efcff */
[----:B------:R-:W-:Y:S02]  /*1eb0*/  UIADD3 UR20, UP0, UPT, UR38, 0x380, URZ ;  /* 0x0000038026147890 */ /* 0x000fe4000ff1e0ff */
[----:B------:R-:W-:Y:S02]  /*1ec0*/  USHF.L.U32 UR42, UR28, 0x6, URZ ;  /* 0x000000061c2a7899 */ /* 0x000fe400080006ff */
[----:B------:R-:W-:Y:S02]  /*1ed0*/  UIADD3.X UR51, UPT, UPT, URZ, UR39, URZ, UP3, !UPT ;  /* 0x00000027ff337290 */ /* 0x000fe40009ffe4ff */
[----:B------:R-:W-:Y:S02]  /*1ee0*/  UIADD3 UR40, UPT, UPT, UR6, 0x8600, UR40 ;  /* 0x0000860006287890 */ /* 0x000fe4000fffe028 */
[----:B------:R-:W-:-:S02]  /*1ef0*/  UIADD3.X UR49, UPT, UPT, URZ, UR39, URZ, UP2, !UPT ;  /* 0x00000027ff317290 */ /* 0x000fc400097fe4ff */
[----:B------:R-:W-:Y:S02]  /*1f00*/  UIADD3 UR32, UPT, UPT, UR6, 0x1d600, UR32 ;  /* 0x0001d60006207890 */ /* 0x000fe4000fffe020 */
[----:B------:R-:W-:Y:S02]  /*1f10*/  UIADD3.X UR47, UPT, UPT, URZ, UR39, URZ, UP1, !UPT ;  /* 0x00000027ff2f7290 */ /* 0x000fe40008ffe4ff */
[----:B------:R-:W-:Y:S02]  /*1f20*/  UIADD3 UR24, UPT, UPT, UR6, 0x32600, UR24 ;  /* 0x0003260006187890 */ /* 0x000fe4000fffe018 */
[----:B------:R-:W-:Y:S02]  /*1f30*/  UIADD3.X UR21, UPT, UPT, URZ, UR39, URZ, UP0, !UPT ;  /* 0x00000027ff157290 */ /* 0x000fe400087fe4ff */
[----:B------:R-:W-:Y:S01]  /*1f40*/  UIADD3 UR8, UPT, UPT, UR6, 0x35000, UR8 ;  /* 0x0003500006087890 */ /* 0x000fe2000fffe008 */
[----:B------:R-:W-:Y:S01]  /*1f50*/  UMOV UR17, 0xff0000 ;  /* 0x00ff000000117882 */ /* 0x000fe20000000000 */
[----:B------:R-:W-:Y:S01]  /*1f60*/  UMOV UR18, 0x0 ;  /* 0x0000000000127882 */ /* 0x000fe20000000000 */
[----:B------:R-:W-:Y:S01]  /*1f70*/  UMOV UR19, 0x10000000 ;  /* 0x1000000000137882 */ /* 0x000fe20000000000 */
[----:B------:R-:W-:Y:S01]  /*1f80*/  UMOV UR33, UR41 ;  /* 0x0000002900217c82 */ /* 0x000fe20008000000 */
[----:B------:R-:W-:Y:S01]  /*1f90*/  UMOV UR36, UR44 ;  /* 0x0000002c00247c82 */ /* 0x000fe20008000000 */
[----:B------:R-:W-:Y:S01]  /*1fa0*/  UMOV UR34, UR42 ;  /* 0x0000002a00227c82 */ /* 0x000fe20008000000 */
[----:B------:R-:W-:Y:S01]  /*1fb0*/  UMOV UR25, UR41 ;  /* 0x0000002900197c82 */ /* 0x000fe20008000000 */
[----:B------:R-:W-:Y:S01]  /*1fc0*/  UMOV UR29, UR44 ;  /* 0x0000002c001d7c82 */ /* 0x000fe20008000000 */
[----:B------:R1:W-:Y:S01]  /*1fd0*/  UTMALDG.3D.MULTICAST [UR40], [UR50], UR17, desc[UR18] ;  /* 0x00001228320073b4 */ /* 0x0003e20008011811 */
[----:B------:R-:W-:Y:S01]  /*1fe0*/  UMOV UR10, URZ ;  /* 0x000000ff000a7c82 */ /* 0x000fe20008000000 */
[----:B------:R-:W-:Y:S01]  /*1ff0*/  UMOV UR9, UR41 ;  /* 0x0000002900097c82 */ /* 0x000fe20008000000 */
[----:B------:R-:W-:Y:S01]  /*2000*/  UMOV UR12, UR28 ;  /* 0x0000001c000c7c82 */ /* 0x000fe20008000000 */
[----:B------:R-:W-:Y:S01]  /*2010*/  UMOV UR13, UR44 ;  /* 0x0000002c000d7c82 */ /* 0x000fe20008000000 */
[----:B------:R1:W-:Y:S01]  /*2020*/  UTMALDG.3D [UR32], [UR48], desc[UR18] ;  /* 0x00001220300075b4 */ /* 0x0003e20008011000 */
[----:B------:R1:W-:Y:S01]  /*2030*/  UTMALDG.4D.MULTICAST [UR24], [UR46], UR17, desc[UR18] ;  /* 0x000012182e0073b4 */ /* 0x0003e20008019811 */
[----:B------:R1:W-:Y:S01]  /*2040*/  UTMALDG.4D [UR8], [UR20], desc[UR18] ;  /* 0x00001208140075b4 */ /* 0x0003e20008019000 */
[----:B------:R-:W-:Y:S01]  /*2050*/  NOP ;  /* 0x0000000000007918 */ /* 0x000fe20000000000 */
.L_x_33:
[----:B-1----:R-:W-:Y:S05]  /*2060*/  BSYNC.RECONVERGENT B0 ;  /* 0x0000000000007941 */ /* 0x002fea0003800200 */
.L_x_32:
[----:B------:R-:W-:Y:S01]  /*2070*/  UIADD3 UR28, UPT, UPT, UR28, 0x1, URZ ;  /* 0x000000011c1c7890 */ /* 0x000fe2000fffe0ff */
[----:B------:R-:W-:Y:S01]  /*2080*/  UMOV UR16, UR15 ;  /* 0x0000000f00107c82 */ /* 0x000fe20008000000 */
[----:B------:R-:W-:Y:S02]  /*2090*/  UMOV UR20, UR7 ;  /* 0x0000000700147c82 */ /* 0x000fe40008000000 */
[----:B------:R-:W-:-:S09]  /*20a0*/  UISETP.NE.AND UP0, UPT, UR28, UR7, UPT ;  /* 0x000000071c00728c */ /* 0x000fd2000bf05270 */
[----:B------:R-:W-:Y:S05]  /*20b0*/  BRA.U UP0, `(.L_x_34) ;  /* 0xfffffff900f87547 */ /* 0x000fea000b83ffff */
.L_x_26:
[----:B------:R-:W-:Y:S01]  /*20c0*/  ULEA UR8, UR15, UR6, 0x3 ;  /* 0x000000060f087291 */ /* 0x000fe2000f8e18ff */
[----:B-1----:R-:W-:Y:S01]  /*20d0*/  SHF.L.U32 R2, R15, 0x1f, RZ ;  /* 0x0000001f0f027819 */ /* 0x002fe200000006ff */
[----:B------:R-:W-:Y:S01]  /*20e0*/  @!P1 SYNCS.ARRIVE.TRANS64.A1T0 RZ, [UR6+0x198], RZ ;  /* 0x000198ffffff99a7 */ /* 0x000fe20008100006 */
[----:B------:R-:W-:-:S06]  /*20f0*/  UISETP.GT.AND UP0, UPT, UR37, UR31, UPT ;  /* 0x0000001f2500728c */ /* 0x000fcc000bf04270 */
[----:B------:R1:W1:Y:S03]  /*2100*/  SYNCS.PHASECHK.TRANS64.TRYWAIT P1, [UR8+0xa8], R2 ;  /* 0x0000a802ff0075a7 */ /* 0x0002660008021108 */
[----:B------:R-:W-:Y:S05]  /*2110*/  BRA.U !UP0, `(.L_x_35) ;  /* 0x0000000508147547 */ /* 0x000fea000b800000 */
[----:B------:R-:W-:Y:S01]  /*2120*/  UIADD3 UR25, UPT, UPT, UR23, UR20, URZ ;  /* 0x0000001417197290 */ /* 0x000fe2000fffe0ff */
[----:B------:R-:W-:-:S11]  /*2130*/  UMOV UR28, UR15 ;  /* 0x0000000f001c7c82 */ /* 0x000fd60008000000 */
.L_x_43:
[----:B------:R-:W-:Y:S01]  /*2140*/  ULEA UR41, UR28, UR6, 0x3 ;  /* 0x000000061c297291 */ /* 0x000fe2000f8e18ff */
[----:B--2---:R-:W-:Y:S01]  /*2150*/  @!P5 MOV R3, 0x2400 ;  /* 0x000024000003d802 */ /* 0x004fe20000000f00 */
[----:B-1----:R-:W-:Y:S10]  /*2160*/  @P1 BRA `(.L_x_36) ;  /* 0x00000000000c1947 */ /* 0x002ff40003800000 */
[----:B------:R-:W-:-:S04]  /*2170*/  SHF.L.U32 R4, R15, 0x1f, RZ ;  /* 0x0000001f0f047819 */ /* 0x000fc800000006ff */
[----:B------:R-:W1:Y:S02]  /*2180*/  SYNCS.PHASECHK.TRANS64.TRYWAIT P0, [UR41+0xa8], R4 ;  /* 0x0000a804ff0075a7 */ /* 0x000e640008001129 */
[----:B-1----:R-:W-:Y:S05]  /*2190*/  @!P0 BRA `(.L_x_37) ;  /* 0x0000007c00408947 */ /* 0x002fea0003800000 */
.L_x_36:
[----:B------:R2:W-:Y:S01]  /*21a0*/  @!P5 SYNCS.ARRIVE.TRANS64 RZ, [UR41], R3 ;  /* 0x00000003ffffd9a7 */ /* 0x0005e20008000029 */
[----:B------:R-:W-:-:S04]  /*21b0*/  ULOP3.LUT UR8, UR14, 0x2, URZ, 0xfc, !UPT ;  /* 0x000000020e087892 */ /* 0x000fc8000f8efcff */
[----:B------:R-:W-:-:S09]  /*21c0*/  UISETP.NE.AND UP0, UPT, UR8, 0x2, UPT ;  /* 0x000000020800788c */ /* 0x000fd2000bf05270 */
[----:B------:R-:W-:Y:S05]  /*21d0*/  BRA.U UP0, `(.L_x_38) ;  /* 0x0000000100047547 */ /* 0x000fea000b800000 */
[----:B------:R-:W-:Y:S05]  /*21e0*/  BPT.TRAP 0x1 ;  /* 0x000000040000795c */ /* 0x000fea0000300000 */
.L_x_38:
[----:B------:R-:W-:Y:S04]  /*21f0*/  BSSY.RECONVERGENT B0, `(.L_x_39) ;  /* 0x0000003000007945 */ /* 0x000fe80003800200 */
[----:B------:R-:W-:Y:S05]  /*2200*/  @P4 BRA `(.L_x_40) ;  /* 0x0000000000044947 */ /* 0x000fea0003800000 */
[----:B------:R-:W-:Y:S05]  /*2210*/  BPT.TRAP 0x1 ;  /* 0x000000040000795c */ /* 0x000fea0000300000 */
.L_x_40:
[----:B------:R-:W-:Y:S05]  /*2220*/  BSYNC.RECONVERGENT B0 ;  /* 0x0000000000007941 */ /* 0x000fea0003800200 */
.L_x_39:
        /* <DEDUP_REMOVED lines=26> */
[----:B------:R-:W-:Y:S02]  /*23d0*/  UIADD3 UR8, UPT, UPT, UR6, 0x35000, UR8 ;  /* 0x0003500006087890 */ /* 0x000fe4000fffe008 */
[----:B------:R-:W-:Y:S01]  /*23e0*/  UIADD3.X UR49, UPT, UPT, URZ, UR39, URZ, UP0, !UPT ;  /* 0x00000027ff317290 */ /* 0x000fe200087fe4ff */
        /* <DEDUP_REMOVED lines=19> */
.L_x_42:
[----:B-1----:R-:W-:Y:S05]  /*2520*/  BSYNC.RECONVERGENT B0 ;  /* 0x0000000000007941 */ /* 0x002fea0003800200 */
.L_x_41:
[----:B------:R-:W-:Y:S01]  /*2530*/  UIADD3 UR20, UPT, UPT, UR20, 0x1, URZ ;  /* 0x0000000114147890 */ /* 0x000fe2000fffe0ff */
[----:B------:R-:W-:-:S03]  /*2540*/  UMOV UR28, UR15 ;  /* 0x0000000f001c7c82 */ /* 0x000fc60008000000 */
[----:B------:R-:W-:-:S09]  /*2550*/  UISETP.NE.AND UP0, UPT, UR20, UR25, UPT ;  /* 0x000000191400728c */ /* 0x000fd2000bf05270 */
[----:B------:R-:W-:Y:S05]  /*2560*/  BRA.U UP0, `(.L_x_43) ;  /* 0xfffffff900f47547 */ /* 0x000fea000b83ffff */
.L_x_35:
[C---:B-1----:R-:W-:Y:S01]  /*2570*/  LEA R2, R14.reuse, UR6, 0x3 ;  /* 0x000000060e027c11 */ /* 0x042fe2000f8e18ff */
[----:B------:R-:W-:Y:S01]  /*2580*/  NOP ;  /* 0x0000000000007918 */ /* 0x000fe20000000000 */
[----:B--2---:R-:W-:Y:S02]  /*2590*/  SHF.L.U32 R3, R13, 0x1f, RZ ;  /* 0x0000001f0d037819 */ /* 0x004fe400000006ff */
[----:B------:R-:W-:Y:S02]  /*25a0*/  LEA R4, R14, UR6, 0x4 ;  /* 0x000000060e047c11 */ /* 0x000fe4000f8e20ff */
[----:B------:R-:W1:Y:S02]  /*25b0*/  SYNCS.PHASECHK.TRANS64.TRYWAIT P0, [R2+URZ+0x1a0], R3 ;  /* 0x0001a003020075a7 */ /* 0x000e6400080011ff */
[----:B-1----:R-:W-:Y:S05]  /*25c0*/  @!P0 BRA `(.L_x_44) ;  /* 0x00000078004c8947 */ /* 0x002fea0003800000 */
.L_x_161:
[----:B------:R-:W2:Y:S01]  /*25d0*/  LDS.128 R4, [R4+0x210] ;  /* 0x0002100004047984 */ /* 0x000ea20000000c00 */
[----:B------:R-:W-:Y:S01]  /*25e0*/  ISETP.GE.AND P0, PT, R40, 0x1, PT ;  /* 0x000000012800780c */ /* 0x000fe20003f06270 */
[----:B-1----:R-:W-:Y:S01]  /*25f0*/  VIADD R2, R2, 0x1b0 ;  /* 0x000001b002027836 */ /* 0x002fe20000000000 */
[----:B------:R-:W-:Y:S01]  /*2600*/  @!PT LDS RZ, [RZ] ;  /* 0x00000000fffff984 */ /* 0x000fe20000000800 */
[----:B------:R-:W-:Y:S01]  /*2610*/  @!PT LDS RZ, [RZ] ;  /* 0x00000000fffff984 */ /* 0x000fe20000000800 */
[----:B------:R-:W-:Y:S01]  /*2620*/  @!PT LDS RZ, [RZ] ;  /* 0x00000000fffff984 */ /* 0x000fe20000000800 */
[----:B------:R-:W-:Y:S01]  /*2630*/  @!PT LDS RZ, [RZ] ;  /* 0x00000000fffff984 */ /* 0x000fe20000000800 */
[----:B------:R1:W-:Y:S06]  /*2640*/  MEMBAR.ALL.CTA ;  /* 0x0000000000007992 */ /* 0x0003ec0000008000 */
[----:B-1----:R-:W1:Y:S01]  /*2650*/  FENCE.VIEW.ASYNC.S ;  /* 0x00000000000073c6 */ /* 0x002e620000000000 */
[----:B------:R-:W-:-:S04]  /*2660*/  PRMT R2, RZ, 0x654, R2 ;  /* 0x00000654ff027816 */ /* 0x000fc80000000002 */
[----:B-1----:R1:W-:Y:S01]  /*2670*/  SYNCS.ARRIVE.TRANS64.RED.A1T0 RZ, [R2+URZ], RZ ;  /* 0x000000ff02ff79a7 */ /* 0x0023e200081004ff */
[----:B--2---:R-:W-:-:S13]  /*2680*/  LOP3.LUT P2, RZ, R6, 0x1, RZ, 0xc0, !PT ;  /* 0x0000000106ff7812 */ /* 0x004fda000784c0ff */
[----:B------:R-:W-:Y:S01]  /*2690*/  @P2 SHF.R.U32.HI R3, RZ, 0x10, R5 ;  /* 0x00000010ff032819 */ /* 0x000fe20000011605 */
[----:B------:R-:W-:Y:S01]  /*26a0*/  VOTEU.ANY UP0, P2 ;  /* 0x0000000000ff7886 */ /* 0x000fe20001000100 */
[----:B------:R-:W-:Y:S02]  /*26b0*/  @P2 MOV R10, R4 ;  /* 0x00000004000a2202 */ /* 0x000fe40000000f00 */
[----:B------:R-:W-:Y:S02]  /*26c0*/  @P2 R2UR.BROADCAST UR8, R3 ;  /* 0x00000000030822ca */ /* 0x000fe400008e0000 */
[----:B------:R-:W-:-:S11]  /*26d0*/  @P2 LOP3.LUT R9, R5, 0xffff, RZ, 0xc0, !PT ;  /* 0x0000ffff05092812 */ /* 0x000fd600078ec0ff */
[----:B------:R-:W-:Y:S01]  /*26e0*/  @UP0 UMOV UR44, UR8 ;  /* 0x00000008002c0c82 */ /* 0x000fe20008000000 */
[----:B-1----:R-:W-:Y:S05]  /*26f0*/  @!P0 BRA `(.L_x_45) ;  /* 0x0000000000b88947 */ /* 0x002fea0003800000 */
[----:B------:R-:W4:Y:S01]  /*2700*/  LDC.64 R4, c[0x0][0xf18] ;  /* 0x0003c600ff047b82 */ /* 0x000f220000000a00 */
[----:B------:R-:W-:-:S07]  /*2710*/  ISETP.NE.AND P3, PT, R40, 0x1, PT ;  /* 0x000000012800780c */ /* 0x000fce0003f65270 */
[----:B------:R-:W3:Y:S08]  /*2720*/  LDC.64 R6, c[0x0][0xf10] ;  /* 0x0003c400ff067b82 */ /* 0x000ef00000000a00 */
[----:B------:R-:W1:Y:S08]  /*2730*/  LDC R16, c[0x0][0xf20] ;  /* 0x0003c800ff107b82 */ /* 0x000e700000000800 */
[----:B------:R-:W2:Y:S01]  /*2740*/  LDC R17, c[0x0][0xf0c] ;  /* 0x0003c300ff117b82 */ /* 0x000ea20000000800 */
[----:B----4-:R-:W-:Y:S01]  /*2750*/  IMAD.HI.U32 R19, R0, R5, RZ ;  /* 0x0000000500137227 */ /* 0x010fe200078e00ff */
[----:B------:R-:W-:-:S03]  /*2760*/  ISETP.NE.AND P0, PT, R4, 0x1, PT ;  /* 0x000000010400780c */ /* 0x000fc60003f05270 */
[----:B------:R-:W-:-:S03]  /*2770*/  IMAD.HI.U32 R5, R9, R5, RZ ;  /* 0x0000000509057227 */ /* 0x000fc600078e00ff */
[----:B------:R-:W4:Y:S01]  /*2780*/  LDC.64 R2, c[0x0][0xf28] ;  /* 0x0003ca00ff027b82 */ /* 0x000f220000000a00 */
[----:B---3--:R-:W-:-:S04]  /*2790*/  IMAD.HI.U32 R20, R8, R6, RZ ;  /* 0x0000000608147227 */ /* 0x008fc800078e00ff */
[----:B------:R-:W-:Y:S01]  /*27a0*/  IMAD.HI.U32 R21, R10, R6, RZ ;  /* 0x000000060a157227 */ /* 0x000fe200078e00ff */
[----:B------:R-:W-:Y:S02]  /*27b0*/  SHF.R.U32.HI R20, RZ, R7, R20 ;  /* 0x00000007ff147219 */ /* 0x000fe40000011614 */
[-C--:B-1----:R-:W-:Y:S02]  /*27c0*/  SHF.R.U32.HI R19, RZ, R16.reuse, R19 ;  /* 0x00000010ff137219 */ /* 0x082fe40000011613 */
[----:B------:R-:W-:Y:S02]  /*27d0*/  SHF.R.U32.HI R5, RZ, R16, R5 ;  /* 0x00000010ff057219 */ /* 0x000fe40000011605 */
[----:B------:R-:W-:Y:S02]  /*27e0*/  SEL R19, R0, R19, !P0 ;  /* 0x0000001300137207 */ /* 0x000fe40004000000 */
[----:B------:R-:W-:Y:S02]  /*27f0*/  SHF.R.U32.HI R21, RZ, R7, R21 ;  /* 0x00000007ff157219 */ /* 0x000fe40000011615 */
[----:B--2---:R-:W-:-:S02]  /*2800*/  ISETP.NE.AND P1, PT, R17, 0x1, PT ;  /* 0x000000011100780c */ /* 0x004fc40003f25270 */
[----:B------:R-:W-:Y:S02]  /*2810*/  SEL R5, R9, R5, !P0 ;  /* 0x0000000509057207 */ /* 0x000fe40004000000 */
[----:B------:R-:W-:Y:S02]  /*2820*/  SEL R20, R8, R20, !P1 ;  /* 0x0000001408147207 */ /* 0x000fe40004800000 */
[----:B------:R-:W-:Y:S01]  /*2830*/  SEL R21, R10, R21, !P1 ;  /* 0x000000150a157207 */ /* 0x000fe20004800000 */
[----:B----4-:R-:W-:-:S04]  /*2840*/  IMAD.HI.U32 R18, R19, R2, RZ ;  /* 0x0000000213127227 */ /* 0x010fc800078e00ff */
[----:B------:R-:W-:Y:S01]  /*2850*/  IMAD.HI.U32 R6, R20, R2, RZ ;  /* 0x0000000214067227 */ /* 0x000fe200078e00ff */
[----:B------:R-:W-:-:S04]  /*2860*/  @P3 SHF.R.U32.HI R19, RZ, R3, R18 ;  /* 0x00000003ff133219 */ /* 0x000fc80000011612 */
[----:B------:R-:W-:Y:S01]  /*2870*/  @P3 SHF.R.U32.HI R20, RZ, R3, R6 ;  /* 0x00000003ff143219 */ /* 0x000fe20000011606 */
[----:B------:R-:W-:-:S04]  /*2880*/  IMAD R19, R40, R19, RZ ;  /* 0x0000001328137224 */ /* 0x000fc800078e02ff */
[----:B------:R-:W-:Y:S01]  /*2890*/  IMAD R6, R40, R20, RZ ;  /* 0x0000001428067224 */ /* 0x000fe200078e02ff */
[----:B------:R-:W-:-:S04]  /*28a0*/  ISETP.GE.AND P0, PT, R5, R19, PT ;  /* 0x000000130500720c */ /* 0x000fc80003f06270 */
[----:B------:R-:W-:Y:S01]  /*28b0*/  ISETP.GE.OR P0, PT, R21, R6, P0 ;  /* 0x000000061500720c */ /* 0x000fe20000706670 */
[----:B------:R-:W-:-:S05]  /*28c0*/  IMAD.HI.U32 R6, R5, R2, RZ ;  /* 0x0000000205067227 */ /* 0x000fca00078e00ff */
[----:B------:R-:W-:-:S04]  /*28d0*/  SHF.R.U32.HI R6, RZ, R3, R6 ;  /* 0x00000003ff067219 */ /* 0x000fc80000011606 */
[----:B------:R-:W-:-:S03]  /*28e0*/  SEL R6, R5, R6, !P3 ;  /* 0x0000000605067207 */ /* 0x000fc60005800000 */
[----:B------:R-:W-:-:S04]  /*28f0*/  @!P0 IMAD.HI.U32 R7, R21, R2, RZ ;  /* 0x0000000215078227 */ /* 0x000fc800078e00ff */
[----:B------:R-:W-:Y:S01]  /*2900*/  IMAD.MOV R2, RZ, RZ, -R6 ;  /* 0x000000ffff027224 */ /* 0x000fe200078e0a06 */
[----:B------:R-:W-:Y:S02]  /*2910*/  @!P0 SHF.R.U32.HI R3, RZ, R3, R7 ;  /* 0x00000003ff038219 */ /* 0x000fe40000011607 */
[----:B------:R-:W-:Y:S01]  /*2920*/  IADD3 R7, PT, PT, -R5, RZ, RZ ;  /* 0x000000ff05077210 */ /* 0x000fe20007ffe1ff */
[----:B------:R-:W-:Y:S01]  /*2930*/  IMAD R2, R40, R2, R5 ;  /* 0x0000000228027224 */ /* 0x000fe200078e0205 */
[----:B------:R-:W-:-:S03]  /*2940*/  @!P0 SEL R3, R21, R3, !P3 ;  /* 0x0000000315038207 */ /* 0x000fc60005800000 */
[----:B------:R-:W-:Y:S02]  /*2950*/  IMAD R7, R4, R7, R9 ;  /* 0x0000000704077224 */ /* 0x000fe400078e0209 */
[--C-:B------:R-:W-:Y:S02]  /*2960*/  @!P0 IMAD.IADD R6, R6, 0x1, -R3.reuse ;  /* 0x0000000106068824 */ /* 0x100fe400078e0a03 */
[----:B------:R-:W-:Y:S01]  /*2970*/  @!P0 IMAD R3, R2, R20, R3 ;  /* 0x0000001402038224 */ /* 0x000fe200078e0203 */
[----:B------:R-:W-:Y:S01]  /*2980*/  IADD3 R2, PT, PT, -R21, RZ, RZ ;  /* 0x000000ff15027210 */ /* 0x000fe20007ffe1ff */
[----:B------:R-:W-:Y:S02]  /*2990*/  @!P0 IMAD R5, R40, R6, R21 ;  /* 0x0000000628058224 */ /* 0x000fe400078e0215 */
[----:B------:R-:W-:Y:S02]  /*29a0*/  @!P0 IMAD.MOV.U32 R21, RZ, RZ, R3 ;  /* 0x000000ffff158224 */ /* 0x000fe400078e0003 */
[----:B------:R-:W-:-:S02]  /*29b0*/  IMAD R2, R17, R2, R10 ;  /* 0x0000000211027224 */ /* 0x000fc400078e020a */
[----:B------:R-:W-:Y:S02]  /*29c0*/  IMAD R9, R5, R4, R7 ;  /* 0x0000000405097224 */ /* 0x000fe400078e0207 */
[----:B------:R-:W-:Y:S02]  /*29d0*/  IMAD R10, R21, R17, R2 ;  /* 0x00000011150a7224 */ /* 0x000fe400078e0202 */
.L_x_45:
[----:B------:R-:W1:Y:S02]  /*29e0*/  LDCU UR8, c[0x0][0xf30] ;  /* 0x0001e600ff0877ac */ /* 0x000e640008000800 */
[----:B-1----:R-:W-:-:S09]  /*29f0*/  UISETP.NE.AND UP0, UPT, UR8, 0x1, UPT ;  /* 0x000000010800788c */ /* 0x002fd2000bf05270 */
[----:B------:R-:W-:Y:S05]  /*2a00*/  BRA.U UP0, `(.L_x_46) ;  /* 0x0000000100407547 */ /* 0x000fea000b800000 */
[----:B------:R-:W1:Y:S08]  /*2a10*/  LDC.64 R4, c[0x0][0xf10] ;  /* 0x0003c400ff047b82 */ /* 0x000e700000000a00 */
[----:B------:R-:W2:Y:S08]  /*2a20*/  LDC.64 R2, c[0x0][0xf18] ;  /* 0x0003c600ff027b82 */ /* 0x000eb00000000a00 */
[----:B------:R-:W3:Y:S08]  /*2a30*/  LDC R6, c[0x0][0xf20] ;  /* 0x0003c800ff067b82 */ /* 0x000ef00000000800 */
[----:B------:R-:W4:Y:S01]  /*2a40*/  LDC R7, c[0x0][0xf0c] ;  /* 0x0003c300ff077b82 */ /* 0x000f220000000800 */
[----:B-1----:R-:W-:-:S05]  /*2a50*/  IMAD.HI.U32 R4, R10, R4, RZ ;  /* 0x000000040a047227 */ /* 0x002fca00078e00ff */
[----:B------:R-:W-:Y:S01]  /*2a60*/  SHF.R.U32.HI R4, RZ, R5, R4 ;  /* 0x00000005ff047219 */ /* 0x000fe20000011604 */
[----:B--2---:R-:W-:Y:S01]  /*2a70*/  IMAD.HI.U32 R3, R9, R3, RZ ;  /* 0x0000000309037227 */ /* 0x004fe200078e00ff */
[----:B------:R-:W-:-:S04]  /*2a80*/  ISETP.NE.AND P0, PT, R2, 0x1, PT ;  /* 0x000000010200780c */ /* 0x000fc80003f05270 */
[----:B---3--:R-:W-:-:S04]  /*2a90*/  SHF.R.U32.HI R3, RZ, R6, R3 ;  /* 0x00000006ff037219 */ /* 0x008fc80000011603 */
[----:B------:R-:W-:Y:S02]  /*2aa0*/  SEL R3, R9, R3, !P0 ;  /* 0x0000000309037207 */ /* 0x000fe40004000000 */
[----:B----4-:R-:W-:-:S04]  /*2ab0*/  ISETP.NE.AND P1, PT, R7, 0x1, PT ;  /* 0x000000010700780c */ /* 0x010fc80003f25270 */
[----:B------:R-:W-:-:S05]  /*2ac0*/  SEL R4, R10, R4, !P1 ;  /* 0x000000040a047207 */ /* 0x000fca0004800000 */
[----:B------:R-:W-:Y:S02]  /*2ad0*/  IMAD.IADD R5, R3, 0x1, -R4 ;  /* 0x0000000103057824 */ /* 0x000fe400078e0a04 */
[----:B------:R-:W-:Y:S02]  /*2ae0*/  IMAD.IADD R3, R4, 0x1, -R3 ;  /* 0x0000000104037824 */ /* 0x000fe400078e0a03 */
[----:B------:R-:W-:Y:S02]  /*2af0*/  IMAD R10, R5, R7, R10 ;  /* 0x00000007050a7224 */ /* 0x000fe400078e020a */
[----:B------:R-:W-:-:S07]  /*2b00*/  IMAD R9, R3, R2, R9 ;  /* 0x0000000203097224 */ /* 0x000fce00078e0209 */
.L_x_46:
[----:B------:R-:W-:Y:S01]  /*2b10*/  VIADD R14, R14, 0x1 ;  /* 0x000000010e0e7836 */ /* 0x000fe20000000000 */
[----:B------:R-:W-:Y:S01]  /*2b20*/  PLOP3.LUT P1, PT, PT, PT, PT, 0x80, 0x8 ;  /* 0x000000000008781c */ /* 0x000fe20003f2f070 */
[----:B------:R-:W-:Y:S02]  /*2b30*/  IMAD.IADD R2, R10, 0x1, R87 ;  /* 0x000000010a027824 */ /* 0x000fe400078e0257 */
[----:B------:R-:W-:Y:S01]  /*2b40*/  IMAD.IADD R3, R9, 0x1, R86 ;  /* 0x0000000109037824 */ /* 0x000fe200078e0256 */
[----:B------:R-:W-:Y:S02]  /*2b50*/  ISETP.NE.AND P0, PT, R14, 0x2, PT ;  /* 0x000000020e00780c */ /* 0x000fe40003f05270 */
[----:B------:R-:W-:Y:S02]  /*2b60*/  R2UR UR27, R2 ;  /* 0x00000000021b72ca */ /* 0x000fe400000e0000 */
[----:B------:R-:W-:Y:S02]  /*2b70*/  SEL R2, RZ, 0x1, P0 ;  /* 0x00000001ff027807 */ /* 0x000fe40000000000 */
[----:B------:R-:W-:-:S02]  /*2b80*/  R2UR UR11, R3 ;  /* 0x00000000030b72ca */ /* 0x000fc400000e0000 */
[----:B------:R-:W-:Y:S02]  /*2b90*/  LOP3.LUT R13, R13, R2, RZ, 0x3c, !PT ;  /* 0x000000020d0d7212 */ /* 0x000fe400078e3cff */
[----:B------:R-:W-:Y:S01]  /*2ba0*/  SEL R14, R14, RZ, P0 ;  /* 0x000000ff0e0e7207 */ /* 0x000fe20000000000 */
[----:B------:R-:W-:Y:S10]  /*2bb0*/  @P2 BRA `(.L_x_47) ;  /* 0xffffffec00c82947 */ /* 0x000ff4000383ffff */
[----:B------:R-:W-:Y:S01]  /*2bc0*/  UIADD3 UR6, UPT, UPT, UR6, 0xa8, URZ ;  /* 0x000000a806067890 */ /* 0x000fe2000fffe0ff */
[----:B------:R-:W-:-:S03]  /*2bd0*/  SHF.L.U32 R2, R15, 0x1f, RZ ;  /* 0x0000001f0f027819 */ /* 0x000fc600000006ff */
[----:B------:R-:W-:-:S09]  /*2be0*/  ULEA UR4, UR15, UR6, 0x3 ;  /* 0x000000060f047291 */ /* 0x000fd2000f8e18ff */
[----:B------:R-:W1:Y:S02]  /*2bf0*/  SYNCS.PHASECHK.TRANS64.TRYWAIT P0, [UR4], R2 ;  /* 0x00000002ff0075a7 */ /* 0x000e640008001104 */
[----:B-1----:R-:W-:Y:S05]  /*2c00*/  @!P0 BRA `(.L_x_48) ;  /* 0x0000007000d08947 */ /* 0x002fea0003800000 */
.L_x_163:
[----:B------:R-:W-:-:S04]  /*2c10*/  UIADD3 UR5, UPT, UPT, UR15, 0x1, URZ ;  /* 0x000000010f057890 */ /* 0x000fc8000fffe0ff */
[----:B------:R-:W-:-:S04]  /*2c20*/  UISETP.NE.AND UP0, UPT, UR5, 0x15, UPT ;  /* 0x000000150500788c */ /* 0x000fc8000bf05270 */
[----:B------:R-:W-:Y:S02]  /*2c30*/  USEL UR7, URZ, 0x1, UP0 ;  /* 0x00000001ff077887 */ /* 0x000fe40008000000 */
[----:B------:R-:W-:-:S04]  /*2c40*/  USEL UR5, UR5, URZ, UP0 ;  /* 0x000000ff05057287 */ /* 0x000fc80008000000 */
[----:B------:R-:W-:Y:S01]  /*2c50*/  ULEA UR4, UR5, UR6, 0x3 ;  /* 0x0000000605047291 */ /* 0x000fe2000f8e18ff */
[----:B-1----:R-:W-:-:S04]  /*2c60*/  LOP3.LUT R2, R15, UR7, RZ, 0x3c, !PT ;  /* 0x000000070f027c12 */ /* 0x002fc8000f8e3cff */
[----:B------:R-:W-:-:S04]  /*2c70*/  SHF.L.U32 R3, R2, 0x1f, RZ ;  /* 0x0000001f02037819 */ /* 0x000fc800000006ff */
[----:B------:R-:W1:Y:S02]  /*2c80*/  SYNCS.PHASECHK.TRANS64.TRYWAIT P0, [UR4], R3 ;  /* 0x00000003ff0075a7 */ /* 0x000e640008001104 */
[----:B-1----:R-:W-:Y:S05]  /*2c90*/  @!P0 BRA `(.L_x_49) ;  /* 0x0000007000c48947 */ /* 0x002fea0003800000 */
.L_x_165:
[----:B------:R-:W-:-:S04]  /*2ca0*/  UIADD3 UR5, UPT, UPT, UR5, 0x1, URZ ;  /* 0x0000000105057890 */ /* 0x000fc8000fffe0ff */
[----:B------:R-:W-:-:S04]  /*2cb0*/  UISETP.NE.AND UP0, UPT, UR5, 0x15, UPT ;  /* 0x000000150500788c */ /* 0x000fc8000bf05270 */
[----:B------:R-:W-:Y:S02]  /*2cc0*/  USEL UR7, URZ, 0x1, UP0 ;  /* 0x00000001ff077887 */ /* 0x000fe40008000000 */
[----:B------:R-:W-:-:S04]  /*2cd0*/  USEL UR5, UR5, URZ, UP0 ;  /* 0x000000ff05057287 */ /* 0x000fc80008000000 */
[----:B------:R-:W-:Y:S01]  /*2ce0*/  ULEA UR4, UR5, UR6, 0x3 ;  /* 0x0000000605047291 */ /* 0x000fe2000f8e18ff */
[----:B------:R-:W-:-:S04]  /*2cf0*/  LOP3.LUT R2, R2, UR7, RZ, 0x3c, !PT ;  /* 0x0000000702027c12 */ /* 0x000fc8000f8e3cff */
[----:B-1----:R-:W-:-:S04]  /*2d00*/  SHF.L.U32 R3, R2, 0x1f, RZ ;  /* 0x0000001f02037819 */ /* 0x002fc800000006ff */
[----:B------:R-:W1:Y:S02]  /*2d10*/  SYNCS.PHASECHK.TRANS64.TRYWAIT P0, [UR4], R3 ;  /* 0x00000003ff0075a7 */ /* 0x000e640008001104 */
[----:B-1----:R-:W-:Y:S05]  /*2d20*/  @!P0 BRA `(.L_x_50) ;  /* 0x0000007000b88947 */ /* 0x002fea0003800000 */
.L_x_167:
        /* <DEDUP_REMOVED lines=9> */
.L_x_169:
        /* <DEDUP_REMOVED lines=9> */
.L_x_171:
        /* <DEDUP_REMOVED lines=9> */
.L_x_173:
        /* <DEDUP_REMOVED lines=9> */
.L_x_175:
        /* <DEDUP_REMOVED lines=9> */
.L_x_177:
        /* <DEDUP_REMOVED lines=9> */
.L_x_179:
        /* <DEDUP_REMOVED lines=9> */
.L_x_181:
        /* <DEDUP_REMOVED lines=9> */
.L_x_183:
        /* <DEDUP_REMOVED lines=9> */
.L_x_185:
        /* <DEDUP_REMOVED lines=9> */
.L_x_187:
        /* <DEDUP_REMOVED lines=9> */
.L_x_189:
        /* <DEDUP_REMOVED lines=9> */
.L_x_191:
        /* <DEDUP_REMOVED lines=9> */
.L_x_193:
        /* <DEDUP_REMOVED lines=9> */
.L_x_195:
        /* <DEDUP_REMOVED lines=9> */
.L_x_197:
        /* <DEDUP_REMOVED lines=9> */
.L_x_199:
        /* <DEDUP_REMOVED lines=9> */
.L_x_201:
[----:B------:R-:W-:-:S04]  /*36c0*/  UIADD3 UR5, UPT, UPT, UR5, 0x1, URZ ;  /* 0x0000000105057890 */ /* 0x000fc8000fffe0ff */
[----:B------:R-:W-:-:S04]  /*36d0*/  UISETP.NE.AND UP0, UPT, UR5, 0x15, UPT ;  /* 0x000000150500788c */ /* 0x000fc8000bf05270 */
[----:B------:R-:W-:Y:S02]  /*36e0*/  USEL UR4, URZ, 0x1, UP0 ;  /* 0x00000001ff047887 */ /* 0x000fe40008000000 */
[----:B------:R-:W-:-:S04]  /*36f0*/  USEL UR5, UR5, URZ, UP0 ;  /* 0x000000ff05057287 */ /* 0x000fc80008000000 */
[----:B------:R-:W-:Y:S01]  /*3700*/  ULEA UR5, UR5, UR6, 0x3 ;  /* 0x0000000605057291 */ /* 0x000fe2000f8e18ff */
[----:B------:R-:W-:-:S04]  /*3710*/  LOP3.LUT R2, R2, UR4, RZ, 0x3c, !PT ;  /* 0x0000000402027c12 */ /* 0x000fc8000f8e3cff */
[----:B------:R-:W-:Y:S01]  /*3720*/  SHF.L.U32 R2, R2, 0x1f, RZ ;  /* 0x0000001f02027819 */ /* 0x000fe200000006ff */
[----:B-1--4-:R-:W-:-:S07]  /*3730*/  IMAD.U32 R0, RZ, RZ, UR5 ;  /* 0x00000005ff007e24 */ /* 0x012fce000f8e00ff */
.L_x_68:
[----:B-1----:R1:W2:Y:S02]  /*3740*/  SYNCS.PHASECHK.TRANS64.TRYWAIT P0, [R0+URZ], R2 ;  /* 0x00000002000075a7 */ /* 0x0022a400080011ff */
[----:B--2---:R-:W-:Y:S05]  /*3750*/  @!P0 NANOSLEEP.SYNCS 0x989680 ;  /* 0x009896800000895d */ /* 0x004fea0003900000 */
[----:B------:R-:W2:Y:S02]  /*3760*/  @!P0 SYNCS.PHASECHK.TRANS64 P0, [R0+URZ], R2 ;  /* 0x00000002000085a7 */ /* 0x000ea400080010ff */
[----:B--2---:R-:W-:Y:S05]  /*3770*/  @P0 EXIT ;  /* 0x000000000000094d */ /* 0x004fea0003800000 */
[----:B------:R-:W-:Y:S05]  /*3780*/  BRA `(.L_x_68) ;  /* 0xfffffffc00ec7947 */ /* 0x000fea000383ffff */
.L_x_23:
[----:B------:R-:W-:-:S04]  /*3790*/  UISETP.NE.AND UP0, UPT, UR45, URZ, UPT ;  /* 0x000000ff2d00728c */ /* 0x000fc8000bf05270 */
[----:B------:R-:W-:-:S09]  /*37a0*/  UISETP.NE.OR UP0, UPT, UR10, 0x1, UP0 ;  /* 0x000000010a00788c */ /* 0x000fd20008705670 */
[----:B------:R-:W-:Y:S05]  /*37b0*/  BRA.U UP0, `(.L_x_69) ;  /* 0x0000000500487547 */ /* 0x000fea000b800000 */
[----:B------:R-:W-:Y:S01]  /*37c0*/  ISETP.GE.U32.AND P2, PT, R2, 0x8, PT ;  /* 0x000000080200780c */ /* 0x000fe20003f46070 */
[----:B------:R-:W-:Y:S01]  /*37d0*/  IMAD.MOV.U32 R12, RZ, RZ, 0x1 ;  /* 0x00000001ff0c7424 */ /* 0x000fe200078e00ff */
[----:B------:R-:W-:Y:S02]  /*37e0*/  CS2R R10, SRZ ;  /* 0x00000000000a7805 */ /* 0x000fe4000001ff00 */
[----:B------:R-:W-:Y:S01]  /*37f0*/  CS2R R8, SRZ ;  /* 0x0000000000087805 */ /* 0x000fe2000001ff00 */
[----:B------:R-:W-:Y:S01]  /*3800*/  UMOV UR4, 0x400 ;  /* 0x0000040000047882 */ /* 0x000fe20000000000 */
[----:B------:R-:W-:Y:S01]  /*3810*/  UMOV UR6, URZ ;  /* 0x000000ff00067c82 */ /* 0x000fe20008000000 */
[----:B------:R-:W-:-:S12]  /*3820*/  ULEA UR45, UR45, UR4, 0x18 ;  /* 0x000000042d2d7291 */ /* 0x000fd8000f8ec0ff */
.L_x_73:
[----:B------:R-:W-:Y:S02]  /*3830*/  LEA R0, R8, UR45, 0x3 ;  /* 0x0000002d08007c11 */ /* 0x000fe4000f8e18ff */
[----:B------:R-:W-:-:S03]  /*3840*/  SHF.L.U32 R4, R9, 0x1f, RZ ;  /* 0x0000001f09047819 */ /* 0x000fc600000006ff */
[----:B------:R-:W-:Y:S01]  /*3850*/  VIADD R5, R0, 0x1f0 ;  /* 0x000001f000057836 */ /* 0x000fe20000000000 */
[----:B------:R-:W1:Y:S02]  /*3860*/  SYNCS.PHASECHK.TRANS64.TRYWAIT P0, [R0+URZ+0x1e0], R4 ;  /* 0x0001e004000075a7 */ /* 0x000e6400080011ff */
[----:B-1----:R-:W-:Y:S05]  /*3870*/  @!P0 BRA `(.L_x_70) ;  /* 0x0000006c00948947 */ /* 0x002fea0003800000 */
.L_x_202:
[----:B------:R-:W-:Y:S01]  /*3880*/  ULEA UR5, UR6, UR45, 0x3 ;  /* 0x0000002d06057291 */ /* 0x000fe2000f8e18ff */
[----:B-1----:R-:W-:Y:S01]  /*3890*/  PRMT R0, RZ, 0x654, R5 ;  /* 0x00000654ff007816 */ /* 0x002fe20000000005 */
[----:B------:R-:W-:Y:S01]  /*38a0*/  @!P2 IMAD.MOV.U32 R4, RZ, RZ, 0x10 ;  /* 0x00000010ff04a424 */ /* 0x000fe200078e00ff */
[----:B------:R-:W-:Y:S01]  /*38b0*/  SHF.L.U32 R5, R12, 0x1f, RZ ;  /* 0x0000001f0c057819 */ /* 0x000fe200000006ff */
[----:B------:R-:W-:Y:S01]  /*38c0*/  UIADD3 UR4, UPT, UPT, UR5, 0x1a0, URZ ;  /* 0x000001a005047890 */ /* 0x000fe2000fffe0ff */
[----:B------:R1:W-:Y:S05]  /*38d0*/  SYNCS.ARRIVE.TRANS64.RED.A1T0 RZ, [R0+URZ], RZ ;  /* 0x000000ff00ff79a7 */ /* 0x0003ea00081004ff */
[----:B------:R-:W-:Y:S01]  /*38e0*/  IMAD.U32 R6, RZ, RZ, UR4 ;  /* 0x00000004ff067e24 */ /* 0x000fe2000f8e00ff */
[----:B------:R-:W3:Y:S04]  /*38f0*/  SYNCS.PHASECHK.TRANS64.TRYWAIT P0, [UR5+0x1b0], R5 ;  /* 0x0001b005ff0075a7 */ /* 0x000ee80008001105 */
[----:B------:R-:W-:Y:S01]  /*3900*/  PRMT R6, R2, 0x654, R6 ;  /* 0x0000065402067816 */ /* 0x000fe20000000006 */
[----:B-1-3--:R-:W-:Y:S06]  /*3910*/  @!P0 BRA `(.L_x_71) ;  /* 0x0000006c00808947 */ /* 0x00afec0003800000 */
.L_x_204:
[----:B------:R-:W-:Y:S01]  /*3920*/  ULEA UR4, UR6, UR45, 0x4 ;  /* 0x0000002d06047291 */ /* 0x000fe2000f8e20ff */
[----:B------:R-:W-:Y:S01]  /*3930*/  SEL R3, R6, R3, !P2 ;  /* 0x0000000306037207 */ /* 0x000fe20005000000 */
[----:B------:R-:W-:Y:S01]  /*3940*/  UIADD3 UR5, UPT, UPT, UR5, 0x1a0, URZ ;  /* 0x000001a005057890 */ /* 0x000fe2000fffe0ff */
[----:B-1----:R-:W-:Y:S01]  /*3950*/  LEA R0, R11, UR45, 0x3 ;  /* 0x0000002d0b007c11 */ /* 0x002fe2000f8e18ff */
[----:B------:R-:W-:Y:S01]  /*3960*/  UIADD3 UR4, UPT, UPT, UR4, 0x210, URZ ;  /* 0x0000021004047890 */ /* 0x000fe2000fffe0ff */
[----:B------:R1:W-:Y:S01]  /*3970*/  @!P2 SYNCS.ARRIVE.TRANS64.RED RZ, [R3+URZ], R4 ;  /* 0x0000000403ffa9a7 */ /* 0x0003e200080004ff */
[----:B------:R-:W-:Y:S01]  /*3980*/  UIADD3 UR6, UPT, UPT, UR6, 0x1, URZ ;  /* 0x0000000106067890 */ /* 0x000fe2000fffe0ff */
[----:B------:R-:W-:-:S03]  /*3990*/  VIADD R8, R8, 0x1 ;  /* 0x0000000108087836 */ /* 0x000fc60000000000 */
[----:B------:R-:W-:Y:S02]  /*39a0*/  UISETP.NE.AND UP0, UPT, UR6, 0x2, UPT ;  /* 0x000000020600788c */ /* 0x000fe4000bf05270 */
[----:B------:R-:W-:Y:S01]  /*39b0*/  ISETP.NE.AND P0, PT, R8, 0x2, PT ;  /* 0x000000020800780c */ /* 0x000fe20003f05270 */
[----:B------:R-:W-:Y:S06]  /*39c0*/  UGETNEXTWORKID.BROADCAST [UR4], [UR5] ;  /* 0x00000000040073ca */ /* 0x000fec0008000100 */
[----:B------:R-:W-:Y:S02]  /*39d0*/  USEL UR4, URZ, 0x1, UP0 ;  /* 0x00000001ff047887 */ /* 0x000fe40008000000 */
[----:B------:R-:W-:-:S04]  /*39e0*/  USEL UR6, UR6, URZ, UP0 ;  /* 0x000000ff06067287 */ /* 0x000fc80008000000 */
[----:B------:R-:W-:Y:S02]  /*39f0*/  LOP3.LUT R12, R12, UR4, RZ, 0x3c, !PT ;  /* 0x000000040c0c7c12 */ /* 0x000fe4000f8e3cff */
[----:B-1----:R-:W-:-:S04]  /*3a00*/  SHF.L.U32 R4, R10, 0x1f, RZ ;  /* 0x0000001f0a047819 */ /* 0x002fc800000006ff */
[----:B------:R-:W1:Y:S02]  /*3a10*/  SYNCS.PHASECHK.TRANS64.TRYWAIT P1, [R0+URZ+0x1a0], R4 ;  /* 0x0001a004000075a7 */ /* 0x000e6400080211ff */
[----:B-1----:R-:W-:Y:S05]  /*3a20*/  @!P1 BRA `(.L_x_72) ;  /* 0x0000006c00549947 */ /* 0x002fea0003800000 */
.L_x_205:
[C---:B-1----:R-:W-:Y:S01]  /*3a30*/  LEA R4, R11.reuse, UR45, 0x4 ;  /* 0x0000002d0b047c11 */ /* 0x042fe2000f8e20ff */
[----:B------:R-:W-:Y:S01]  /*3a40*/  VIADD R0, R0, 0x1b0 ;  /* 0x000001b000007836 */ /* 0x000fe20000000000 */
[----:B------:R-:W-:Y:S01]  /*3a50*/  SEL R8, R8, RZ, P0 ;  /* 0x000000ff08087207 */ /* 0x000fe20000000000 */
[----:B------:R-:W-:-:S03]  /*3a60*/  VIADD R11, R11, 0x1 ;  /* 0x000000010b0b7836 */ /* 0x000fc60000000000 */
[----:B------:R-:W1:Y:S01]  /*3a70*/  LDS.128 R4, [R4+0x210] ;  /* 0x0002100004047984 */ /* 0x000e620000000c00 */
[----:B------:R-:W-:Y:S02]  /*3a80*/  PRMT R0, RZ, 0x654, R0 ;  /* 0x00000654ff007816 */ /* 0x000fe40000000000 */
[C---:B------:R-:W-:Y:S01]  /*3a90*/  ISETP.NE.AND P1, PT, R11.reuse, 0x2, PT ;  /* 0x000000020b00780c */ /* 0x040fe20003f25270 */
[----:B------:R-:W-:Y:S01]  /*3aa0*/  @!PT LDS RZ, [RZ] ;  /* 0x00000000fffff984 */ /* 0x000fe20000000800 */
[----:B------:R-:W-:Y:S01]  /*3ab0*/  @!PT LDS RZ, [RZ] ;  /* 0x00000000fffff984 */ /* 0x000fe20000000800 */
[----:B------:R-:W-:Y:S01]  /*3ac0*/  @!PT LDS RZ, [RZ] ;  /* 0x00000000fffff984 */ /* 0x000fe20000000800 */
[----:B------:R-:W-:Y:S01]  /*3ad0*/  @!PT LDS RZ, [RZ] ;  /* 0x00000000fffff984 */ /* 0x000fe20000000800 */
[----:B------:R3:W-:Y:S06]  /*3ae0*/  MEMBAR.ALL.CTA ;  /* 0x0000000000007992 */ /* 0x0007ec0000008000 */
[----:B---3--:R-:W3:Y:S01]  /*3af0*/  FENCE.VIEW.ASYNC.S ;  /* 0x00000000000073c6 */ /* 0x008ee20000000000 */
[----:B------:R-:W-:Y:S01]  /*3b00*/  SEL R11, R11, RZ, P1 ;  /* 0x000000ff0b0b7207 */ /* 0x000fe20000800000 */
[----:B---3--:R3:W-:Y:S01]  /*3b10*/  SYNCS.ARRIVE.TRANS64.RED.A1T0 RZ, [R0+URZ], RZ ;  /* 0x000000ff00ff79a7 */ /* 0x0087e200081004ff */
[----:B-1----:R-:W-:-:S02]  /*3b20*/  LOP3.LUT P3, RZ, R6, 0x1, RZ, 0xc0, !PT ;  /* 0x0000000106ff7812 */ /* 0x002fc4000786c0ff */
[----:B------:R-:W-:-:S04]  /*3b30*/  SEL R4, RZ, 0x1, P1 ;  /* 0x00000001ff047807 */ /* 0x000fc80000800000 */
[----:B------:R-:W-:Y:S02]  /*3b40*/  LOP3.LUT R10, R10, R4, RZ, 0x3c, !PT ;  /* 0x000000040a0a7212 */ /* 0x000fe400078e3cff */
[----:B---3--:R-:W-:-:S04]  /*3b50*/  SEL R0, RZ, 0x1, P0 ;  /* 0x00000001ff007807 */ /* 0x008fc80000000000 */
[----:B------:R-:W-:Y:S01]  /*3b60*/  LOP3.LUT R9, R9, R0, RZ, 0x3c, !PT ;  /* 0x0000000009097212 */ /* 0x000fe200078e3cff */
[----:B------:R-:W-:Y:S06]  /*3b70*/  @P3 BRA `(.L_x_73) ;  /* 0xfffffffc002c3947 */ /* 0x000fec000383ffff */
[----:B------:R-:W-:Y:S01]  /*3b80*/  ULEA UR5, UR6, UR45, 0x3 ;  /* 0x0000002d06057291 */ /* 0x000fe2000f8e18ff */
[----:B------:R-:W-:-:S08]  /*3b90*/  SHF.L.U32 R2, R12, 0x1f, RZ ;  /* 0x0000001f0c027819 */ /* 0x000fd000000006ff */
[----:B------:R-:W1:Y:S02]  /*3ba0*/  SYNCS.PHASECHK.TRANS64 P0, [UR5+0x1b0], R2 ;  /* 0x0001b002ff0075a7 */ /* 0x000e640008001005 */
[----:B-1----:R-:W-:Y:S05]  /*3bb0*/  @P0 BRA `(.L_x_74) ;  /* 0x0000000000080947 */ /* 0x002fea0003800000 */
[----:B------:R-:W1:Y:S02]  /*3bc0*/  SYNCS.PHASECHK.TRANS64.TRYWAIT P0, [UR5+0x1b0], R2 ;  /* 0x0001b002ff0075a7 */ /* 0x000e640008001105 */
[----:B-1----:R-:W-:Y:S05]  /*3bd0*/  @!P0 BRA `(.L_x_75) ;  /* 0x0000006800fc8947 */ /* 0x002fea0003800000 */
.L_x_74:
[----:B------:R-:W-:-:S04]  /*3be0*/  UIADD3 UR4, UPT, UPT, UR6, 0x1, URZ ;  /* 0x0000000106047890 */ /* 0x000fc8000fffe0ff */
[----:B------:R-:W-:-:S04]  /*3bf0*/  UISETP.NE.AND UP0, UPT, UR4, 0x2, UPT ;  /* 0x000000020400788c */ /* 0x000fc8000bf05270 */
[----:B------:R-:W-:Y:S02]  /*3c00*/  USEL UR7, URZ, 0x1, UP0 ;  /* 0x00000001ff077887 */ /* 0x000fe40008000000 */
[----:B------:R-:W-:-:S04]  /*3c10*/  USEL UR4, UR4, URZ, UP0 ;  /* 0x000000ff04047287 */ /* 0x000fc80008000000 */
[----:B------:R-:W-:Y:S01]  /*3c20*/  ULEA UR4, UR4, UR45, 0x3 ;  /* 0x0000002d04047291 */ /* 0x000fe2000f8e18ff */
[----:B-1----:R-:W-:-:S04]  /*3c30*/  LOP3.LUT R2, R12, UR7, RZ, 0x3c, !PT ;  /* 0x000000070c027c12 */ /* 0x002fc8000f8e3cff */
[----:B------:R-:W-:-:S04]  /*3c40*/  SHF.L.U32 R0, R2, 0x1f, RZ ;  /* 0x0000001f02007819 */ /* 0x000fc800000006ff */
[----:B------:R-:W1:Y:S02]  /*3c50*/  SYNCS.PHASECHK.TRANS64 P0, [UR4+0x1b0], R0 ;  /* 0x0001b000ff0075a7 */ /* 0x000e640008001004 */
[----:B-1----:R-:W-:Y:S05]  /*3c60*/  @P0 EXIT ;  /* 0x000000000000094d */ /* 0x002fea0003800000 */
[----:B------:R-:W-:Y:S02]  /*3c70*/  SHF.L.U32 R2, R2, 0x1f, RZ ;  /* 0x0000001f02027819 */ /* 0x000fe400000006ff */
[----:B------:R-:W-:-:S07]  /*3c80*/  MOV R0, UR4 ;  /* 0x0000000400007c02 */ /* 0x000fce0008000f00 */
.L_x_76:
[----:B-1----:R1:W3:Y:S02]  /*3c90*/  SYNCS.PHASECHK.TRANS64.TRYWAIT P0, [R0+URZ+0x1b0], R2 ;  /* 0x0001b002000075a7 */ /* 0x0022e400080011ff */
[----:B---3--:R-:W-:Y:S05]  /*3ca0*/  @!P0 NANOSLEEP.SYNCS 0x989680 ;  /* 0x009896800000895d */ /* 0x008fea0003900000 */
[----:B------:R-:W3:Y:S02]  /*3cb0*/  @!P0 SYNCS.PHASECHK.TRANS64 P0, [R0+URZ+0x1b0], R2 ;  /* 0x0001b002000085a7 */ /* 0x000ee400080010ff */
[----:B---3--:R-:W-:Y:S05]  /*3cc0*/  @P0 EXIT ;  /* 0x000000000000094d */ /* 0x008fea0003800000 */
[----:B------:R-:W-:Y:S05]  /*3cd0*/  BRA `(.L_x_76) ;  /* 0xfffffffc00ec7947 */ /* 0x000fea000383ffff */
.L_x_69:
[----:B------:R-:W-:Y:S05]  /*3ce0*/  BRA.U UP4, `(.L_x_77) ;  /* 0x0000000d047c7547 */ /* 0x000fea000b800000 */
[----:B------:R-:W-:Y:S01]  /*3cf0*/  UMOV UR4, 0x40 ;  /* 0x0000004000047882 */ /* 0x000fe20000000000 */
[----:B------:R-:W-:Y:S01]  /*3d00*/  NOP ;  /* 0x0000000000007918 */ /* 0x000fe20000000000 */
[----:B------:R-:W-:Y:S01]  /*3d10*/  ULEA UR4, UR45, UR4, 0x18 ;  /* 0x000000042d047291 */ /* 0x000fe2000f8ec0ff */
[----:B------:R-:W-:Y:S02]  /*3d20*/  UMOV UR5, 0x400 ;  /* 0x0000040000057882 */ /* 0x000fe40000000000 */
[----:B------:R-:W-:-:S06]  /*3d30*/  ULEA UR45, UR45, UR5, 0x18 ;  /* 0x000000052d2d7291 */ /* 0x000fcc000f8ec0ff */
[----:B------:R-:W1:Y:S02]  /*3d40*/  LDS.U8 R2, [UR4+0x1c] ;  /* 0x00001c04ff027984 */ /* 0x000e640008000000 */
[----:B-1----:R-:W-:-:S13]  /*3d50*/  ISETP.NE.AND P0, PT, R2, RZ, PT ;  /* 0x000000ff0200720c */ /* 0x002fda0003f05270 */
[----:B------:R-:W-:Y:S05]  /*3d60*/  @P0 BRA `(.L_x_78) ;  /* 0x0000000000580947 */ /* 0x000fea0003800000 */
[----:B------:R-:W-:-:S13]  /*3d70*/  ELECT P0, URZ, PT ;  /* 0x0000000000ff782f */ /* 0x000fda0003800000 */
[----:B------:R-:W-:Y:S05]  /*3d80*/  @!P0 BRA `(.L_x_79) ;  /* 0x0000000000608947 */ /* 0x000fea0003800000 */
[----:B------:R-:W-:Y:S01]  /*3d90*/  UMOV UR5, 0x10 ;  /* 0x0000001000057882 */ /* 0x000fe20000000000 */
[----:B------:R-:W-:Y:S01]  /*3da0*/  HFMA2 R2, -RZ, RZ, 0, 5.9604644775390625e-08 ;  /* 0x00000001ff027431 */ /* 0x000fe200000001ff */
[----:B------:R-:W-:-:S03]  /*3db0*/  MOV R3, 0xffff ;  /* 0x0000ffff00037802 */ /* 0x000fc60000000f00 */
[----:B------:R-:W-:Y:S04]  /*3dc0*/  DEPBAR.LE SB1, 0x36 ;  /* 0x00009d800000791a */ /* 0x000fe80000000000 */
[----:B------:R-:W1:Y:S02]  /*3dd0*/  UTCATOMSWS.FIND_AND_SET.ALIGN UP0, UR5, UR5 ;  /* 0x00000005000575e3 */ /* 0x000e640008000800 */
[----:B-1----:R-:W-:Y:S01]  /*3de0*/  MOV R4, UR5 ;  /* 0x0000000500047c02 */ /* 0x002fe20008000f00 */
[----:B------:R-:W-:Y:S06]  /*3df0*/  BRA.U UP0, `(.L_x_80) ;  /* 0x0000000100187547 */ /* 0x000fec000b800000 */
.L_x_81:
[----:B------:R-:W-:Y:S05]  /*3e00*/  NANOSLEEP 0x64 ;  /* 0x000000640000795d */ /* 0x000fea0003800000 */
[----:B------:R-:W-:-:S05]  /*3e10*/  UMOV UR5, 0x10 ;  /* 0x0000001000057882 */ /* 0x000fca0000000000 */
[----:B------:R-:W-:Y:S04]  /*3e20*/  DEPBAR.LE SB1, 0x36 ;  /* 0x00009d800000791a */ /* 0x000fe80000000000 */
[----:B------:R-:W1:Y:S02]  /*3e30*/  UTCATOMSWS.FIND_AND_SET.ALIGN UP0, UR5, UR5 ;  /* 0x00000005000575e3 */ /* 0x000e640008000800 */
[----:B-1----:R-:W-:Y:S01]  /*3e40*/  MOV R4, UR5 ;  /* 0x0000000500047c02 */ /* 0x002fe20008000f00 */
[----:B------:R-:W-:Y:S05]  /*3e50*/  BRA.U !UP0, `(.L_x_81) ;  /* 0xfffffffd08e87547 */ /* 0x000fea000b83ffff */
.L_x_80:
[-C--:B------:R-:W-:Y:S02]  /*3e60*/  SHF.L.U32 R3, R3, R4.reuse, RZ ;  /* 0x0000000403037219 */ /* 0x080fe400000006ff */
[----:B------:R-:W-:Y:S01]  /*3e70*/  SHF.L.U32 R2, R2, R4, RZ ;  /* 0x0000000402027219 */ /* 0x000fe200000006ff */
[----:B------:R-:W-:Y:S02]  /*3e80*/  IMAD.SHL.U32 R4, R4, 0x20, RZ ;  /* 0x0000002004047824 */ /* 0x000fe400078e00ff */
[----:B------:R1:W-:Y:S04]  /*3e90*/  ATOMS.OR RZ, [UR4+0x14], R3 ;  /* 0x00001403ffff798c */ /* 0x0003e8000b000004 */
[----:B------:R1:W-:Y:S04]  /*3ea0*/  ATOMS.OR RZ, [UR4+0x18], R2 ;  /* 0x00001802ffff798c */ /* 0x0003e8000b000004 */
[----:B------:R1:W-:Y:S01]  /*3eb0*/  STS [UR45+0x230], R4 ;  /* 0x00023004ff007988 */ /* 0x0003e2000800082d */
[----:B------:R-:W-:Y:S05]  /*3ec0*/  BRA `(.L_x_79) ;  /* 0x0000000000107947 */ /* 0x000fea0003800000 */
.L_x_78:
[----:B------:R-:W-:-:S05]  /*3ed0*/  MOV R2, 0xffffffff ;  /* 0xffffffff00027802 */ /* 0x000fca0000000f00 */
[----:B------:R1:W-:Y:S02]  /*3ee0*/  STS [UR45+0x230], R2 ;  /* 0x00023002ff007988 */ /* 0x0003e4000800082d */
[----:B-1----:R-:W-:Y:S02]  /*3ef0*/  MOV R2, 0x3f10 ;  /* 0x00003f1000027802 */ /* 0x002fe40000000f00 */
[----:B--2--5:R-:W-:Y:S05]  /*3f00*/  CALL.REL.NOINC `($__internal_1_$__cuda_sm10x_tcgen05_guardrail_trap_phase_invalid_during_alloc) ;  /* 0x0000007000187944 */ /* 0x024fea0003c00000 */
.L_x_79:
[----:B------:R-:W-:Y:S05]  /*3f10*/  WARPSYNC.ALL ;  /* 0x0000000000007948 */ /* 0x000fea0003800000 */
[----:B------:R-:W3:Y:S01]  /*3f20*/  S2UR UR7, SR_CgaCtaId ;  /* 0x00000000000779c3 */ /* 0x000ee20000008800 */
[----:B------:R-:W-:Y:S01]  /*3f30*/  UMOV UR4, 0x400 ;  /* 0x0000040000047882 */ /* 0x000fe20000000000 */
[----:B------:R-:W-:-:S06]  /*3f40*/  NOP ;  /* 0x0000000000007918 */ /* 0x000fcc0000000000 */
[----:B------:R-:W-:Y:S06]  /*3f50*/  BAR.ARV 0x6, 0xa0 ;  /* 0x0182800000007b1d */ /* 0x000fec0000002000 */
[----:B------:R-:W4:Y:S01]  /*3f60*/  LDCU UR8, c[0x0][0x38c] ;  /* 0x00007180ff0877ac */ /* 0x000f220008000800 */
[----:B------:R-:W-:Y:S01]  /*3f70*/  LOP3.LUT R0, R0, 0xffff, RZ, 0xc0, !PT ;  /* 0x0000ffff00007812 */ /* 0x000fe200078ec0ff */
[----:B------:R-:W-:Y:S01]  /*3f80*/  IMAD.MOV.U32 R11, RZ, RZ, 0x1 ;  /* 0x00000001ff0b7424 */ /* 0x000fe200078e00ff */
[----:B------:R-:W-:Y:S01]  /*3f90*/  CS2R R8, SRZ ;  /* 0x0000000000087805 */ /* 0x000fe2000001ff00 */
[----:B------:R-:W-:Y:S01]  /*3fa0*/  IMAD.MOV.U32 R10, RZ, RZ, RZ ;  /* 0x000000ffff0a7224 */ /* 0x000fe200078e00ff */
[----:B------:R-:W-:Y:S01]  /*3fb0*/  R2UR UR11, R0 ;  /* 0x00000000000b72ca */ /* 0x000fe200000e0000 */
[----:B------:R-:W-:Y:S01]  /*3fc0*/  UMOV UR22, URZ ;  /* 0x000000ff00167c82 */ /* 0x000fe20008000000 */
[----:B------:R-:W-:Y:S01]  /*3fd0*/  UMOV UR21, URZ ;  /* 0x000000ff00157c82 */ /* 0x000fe20008000000 */
[----:B---3--:R-:W-:Y:S01]  /*3fe0*/  ULEA UR7, UR7, UR4, 0x18 ;  /* 0x0000000407077291 */ /* 0x008fe2000f8ec0ff */
[----:B------:R-:W3:Y:S03]  /*3ff0*/  LDCU UR4, c[0x0][0x38c] ;  /* 0x00007180ff0477ac */ /* 0x000ee60008000800 */
[----:B------:R-:W-:-:S02]  /*4000*/  UIADD3 UR13, UPT, UPT, UR7, 0x8600, URZ ;  /* 0x00008600070d7890 */ /* 0x000fc4000fffe0ff */
[----:B------:R-:W-:-:S03]  /*4010*/  UIADD3 UR14, UPT, UPT, UR7, 0x1d600, URZ ;  /* 0x0001d600070e7890 */ /* 0x000fc6000fffe0ff */
[----:B-1----:R-:W1:Y:S01]  /*4020*/  LDS R2, [UR7+0x230] ;  /* 0x00023007ff027984 */ /* 0x002e620008000800 */
[----:B------:R-:W-:Y:S02]  /*4030*/  UIADD3 UR15, UPT, UPT, UR7, 0x32600, URZ ;  /* 0x00032600070f7890 */ /* 0x000fe4000fffe0ff */
[----:B------:R-:W-:Y:S02]  /*4040*/  UIADD3 UR16, UPT, UPT, UR7, 0x35000, URZ ;  /* 0x0003500007107890 */ /* 0x000fe4000fffe0ff */
[----:B------:R-:W-:Y:S02]  /*4050*/  USHF.R.U32.HI UR13, URZ, 0x4, UR13 ;  /* 0x00000004ff0d7899 */ /* 0x000fe4000801160d */
[----:B------:R-:W-:Y:S02]  /*4060*/  USHF.R.U32.HI UR14, URZ, 0x4, UR14 ;  /* 0x00000004ff0e7899 */ /* 0x000fe4000801160e */
[----:B------:R-:W-:Y:S02]  /*4070*/  USHF.R.U32.HI UR15, URZ, 0x4, UR15 ;  /* 0x00000004ff0f7899 */ /* 0x000fe4000801160f */
[----:B---3--:R-:W-:-:S02]  /*4080*/  UIADD3 UR4, UPT, UPT, UR4, 0x3f, URZ ;  /* 0x0000003f04047890 */ /* 0x008fc4000fffe0ff */
[----:B------:R-:W-:Y:S02]  /*4090*/  USHF.R.U32.HI UR16, URZ, 0x4, UR16 ;  /* 0x00000004ff107899 */ /* 0x000fe40008011610 */
[----:B------:R-:W-:Y:S02]  /*40a0*/  USHF.R.S32.HI UR6, URZ, 0x1f, UR4 ;  /* 0x0000001fff067899 */ /* 0x000fe40008011404 */
[----:B------:R-:W-:Y:S02]  /*40b0*/  ULOP3.LUT UR13, UR13, 0x3fff, URZ, 0xc0, !UPT ;  /* 0x00003fff0d0d7892 */ /* 0x000fe4000f8ec0ff */
[----:B------:R-:W-:Y:S02]  /*40c0*/  ULEA.HI UR6, UR6, UR4, URZ, 0x6 ;  /* 0x0000000406067291 */ /* 0x000fe4000f8f30ff */
[----:B------:R-:W-:Y:S02]  /*40d0*/  ULOP3.LUT UR14, UR14, 0x3fff, URZ, 0xc0, !UPT ;  /* 0x00003fff0e0e7892 */ /* 0x000fe4000f8ec0ff */
[----:B------:R-:W-:-:S02]  /*40e0*/  USHF.R.S32.HI UR6, URZ, 0x6, UR6 ;  /* 0x00000006ff067899 */ /* 0x000fc40008011406 */
[----:B------:R-:W-:Y:S02]  /*40f0*/  ULOP3.LUT UR15, UR15, 0x3fff, URZ, 0xc0, !UPT ;  /* 0x00003fff0f0f7892 */ /* 0x000fe4000f8ec0ff */
[----:B------:R-:W-:Y:S02]  /*4100*/  UISETP.LT.AND UP0, UPT, UR6, 0x1, UPT ;  /* 0x000000010600788c */ /* 0x000fe4000bf01270 */
[----:B------:R-:W-:Y:S02]  /*4110*/  ULOP3.LUT UR16, UR16, 0x3fff, URZ, 0xc0, !UPT ;  /* 0x00003fff10107892 */ /* 0x000fe4000f8ec0ff */
[----:B------:R-:W-:Y:S02]  /*4120*/  USEL UR12, UR6, 0x1, !UP0 ;  /* 0x00000001060c7887 */ /* 0x000fe4000c000000 */
[----:B------:R-:W-:Y:S02]  /*4130*/  ULOP3.LUT UR13, UR13, 0x10000, URZ, 0xfc, !UPT ;  /* 0x000100000d0d7892 */ /* 0x000fe4000f8efcff */
[----:B------:R-:W-:-:S02]  /*4140*/  ULOP3.LUT UR14, UR14, 0x10000, URZ, 0xfc, !UPT ;  /* 0x000100000e0e7892 */ /* 0x000fc4000f8efcff */
[----:B------:R-:W-:Y:S02]  /*4150*/  ULOP3.LUT UR15, UR15, 0x10000, URZ, 0xfc, !UPT ;  /* 0x000100000f0f7892 */ /* 0x000fe4000f8efcff */
[----:B------:R-:W-:Y:S01]  /*4160*/  ULOP3.LUT UR16, UR16, 0x10000, URZ, 0xfc, !UPT ;  /* 0x0001000010107892 */ /* 0x000fe2000f8efcff */
[----:B-1----:R-:W-:Y:S01]  /*4170*/  R2UR UR23, R2 ;  /* 0x00000000021772ca */ /* 0x002fe200000e0000 */
[----:B------:R-:W-:Y:S02]  /*4180*/  UIADD3 UR12, UPT, UPT, -UR12, URZ, URZ ;  /* 0x000000ff0c0c7290 */ /* 0x000fe4000fffe1ff */
[----:B----4-:R-:W-:-:S10]  /*4190*/  UISETP.GE.AND UP3, UPT, UR8, 0x1, UPT ;  /* 0x000000010800788c */ /* 0x010fd4000bf66270 */
[----:B------:R-:W-:Y:S02]  /*41a0*/  UIADD3 UR5, UPT, UPT, UR23, 0x104, URZ ;  /* 0x0000010417057890 */ /* 0x000fe4000fffe0ff */
[----:B------:R-:W-:Y:S02]  /*41b0*/  UIADD3 UR4, UPT, UPT, UR23, 0x100, URZ ;  /* 0x0000010017047890 */ /* 0x000fe4000fffe0ff */
[----:B------:R-:W-:Y:S02]  /*41c0*/  USHF.R.U32.HI UR24, URZ, 0x1a, UR5 ;  /* 0x0000001aff187899 */ /* 0x000fe40008011605 */
[----:B------:R-:W-:Y:S02]  /*41d0*/  USHF.R.U32.HI UR25, URZ, 0x11, UR4 ;  /* 0x00000011ff197899 */ /* 0x000fe40008011604 */
[----:B------:R-:W-:Y:S02]  /*41e0*/  ULOP3.LUT UR24, UR24, 0x30, URZ, 0xc0, !UPT ;  /* 0x0000003018187892 */ /* 0x000fe4000f8ec0ff */
[----:B------:R-:W-:-:S02]  /*41f0*/  ULOP3.LUT UR25, UR25, 0x6000, URZ, 0xc0, !UPT ;  /* 0x0000600019197892 */ /* 0x000fc4000f8ec0ff */
[----:B------:R-:W-:Y:S02]  /*4200*/  ULOP3.LUT UR24, UR24, 0x480, URZ, 0xfc, !UPT ;  /* 0x0000048018187892 */ /* 0x000fe4000f8efcff */
[----:B------:R-:W-:-:S04]  /*4210*/  ULOP3.LUT UR25, UR25, 0x820, URZ, 0xfc, !UPT ;  /* 0x0000082019197892 */ /* 0x000fc8000f8efcff */
[----:B------:R-:W-:-:S03]  /*4220*/  UPRMT UR25, UR24, 0x5410, UR25 ;  /* 0x0000541018197896 */ /* 0x000fc60008000019 */
[----:B------:R-:W-:-:S09]  /*4230*/  UMOV UR24, URZ ;  /* 0x000000ff00187c82 */ /* 0x000fd20008000000 */
.L_x_88:
[----:B------:R-:W-:Y:S02]  /*4240*/  LEA R0, R10, UR7, 0x3 ;  /* 0x000000070a007c11 */ /* 0x000fe4000f8e18ff */
[----:B------:R-:W-:Y:S02]  /*4250*/  SHF.L.U32 R2, R9, 0x1f, RZ ;  /* 0x0000001f09027819 */ /* 0x000fe400000006ff */
[----:B------:R-:W-:Y:S01]  /*4260*/  PLOP3.LUT P0, PT, PT, PT, UP3, 0x80, 0x8 ;  /* 0x000000000008781c */ /* 0x000fe20003f0f038 */
[----:B------:R-:W-:Y:S01]  /*4270*/  VIADD R3, R0, 0x1b0 ;  /* 0x000001b000037836 */ /* 0x000fe20000000000 */
[----:B-1----:R-:W1:Y:S02]  /*4280*/  SYNCS.PHASECHK.TRANS64.TRYWAIT P1, [R0+URZ+0x1a0], R2 ;  /* 0x0001a002000075a7 */ /* 0x002e6400080211ff */
[----:B-1--4-:R-:W-:Y:S09]  /*4290*/  @!P1 BRA `(.L_x_82) ;  /* 0x0000006400649947 */ /* 0x012ff20003800000 */
.L_x_207:
[----:B------:R-:W-:Y:S01]  /*42a0*/  LEA R4, R10, UR7, 0x4 ;  /* 0x000000070a047c11 */ /* 0x000fe2000f8e20ff */
[----:B------:R-:W-:Y:S01]  /*42b0*/  @UP3 ULEA UR8, UR21, UR7, 0x3 ;  /* 0x0000000715083291 */ /* 0x000fe2000f8e18ff */
[----:B------:R-:W-:Y:S01]  /*42c0*/  PLOP3.LUT P2, PT, PT, PT, PT, 0x80, 0x8 ;  /* 0x000000000008781c */ /* 0x000fe20003f4f070 */
[----:B------:R-:W-:Y:S01]  /*42d0*/  ULEA UR10, UR22, UR7, 0x3 ;  /* 0x00000007160a7291 */ /* 0x000fe2000f8e18ff */
[----:B------:R-:W-:Y:S02]  /*42e0*/  PRMT R3, RZ, 0x654, R3 ;  /* 0x00000654ff037816 */ /* 0x000fe40000000003 */
[----:B------:R-:W3:Y:S01]  /*42f0*/  LDS.128 R4, [R4+0x210] ;  /* 0x0002100004047984 */ /* 0x000ee20000000c00 */
[----:B-1----:R-:W-:Y:S02]  /*4300*/  @P0 SHF.L.U32 R2, R8, 0x1f, RZ ;  /* 0x0000001f08020819 */ /* 0x002fe400000006ff */
[----:B------:R-:W-:Y:S01]  /*4310*/  SHF.L.U32 R0, R11, 0x1f, RZ ;  /* 0x0000001f0b007819 */ /* 0x000fe200000006ff */
[----:B------:R-:W-:Y:S01]  /*4320*/  @!PT LDS RZ, [RZ] ;  /* 0x00000000fffff984 */ /* 0x000fe20000000800 */
[----:B------:R-:W-:Y:S01]  /*4330*/  @!PT LDS RZ, [RZ] ;  /* 0x00000000fffff984 */ /* 0x000fe20000000800 */
[----:B------:R-:W-:Y:S01]  /*4340*/  @!PT LDS RZ, [RZ] ;  /* 0x00000000fffff984 */ /* 0x000fe20000000800 */
[----:B------:R-:W-:Y:S01]  /*4350*/  @!PT LDS RZ, [RZ] ;  /* 0x00000000fffff984 */ /* 0x000fe20000000800 */
[----:B------:R1:W-:Y:S06]  /*4360*/  MEMBAR.ALL.CTA ;  /* 0x0000000000007992 */ /* 0x0003ec0000008000 */
[----:B-1----:R-:W1:Y:S02]  /*4370*/  FENCE.VIEW.ASYNC.S ;  /* 0x00000000000073c6 */ /* 0x002e640000000000 */
[----:B-1----:R1:W-:Y:S01]  /*4380*/  SYNCS.ARRIVE.TRANS64.RED.A1T0 RZ, [R3+URZ], RZ ;  /* 0x000000ff03ff79a7 */ /* 0x0023e200081004ff */
[----:B------:R1:W4:Y:S01]  /*4390*/  @P0 SYNCS.PHASECHK.TRANS64.TRYWAIT P2, [UR8], R2 ;  /* 0x00000002ff0005a7 */ /* 0x0003220008041108 */
[----:B---3--:R-:W-:Y:S01]  /*43a0*/  LOP3.LUT P1, RZ, R6, 0x1, RZ, 0xc0, !PT ;  /* 0x0000000106ff7812 */ /* 0x008fe2000782c0ff */
[----:B------:R-:W3:Y:S02]  /*43b0*/  SYNCS.PHASECHK.TRANS64.TRYWAIT P0, [UR10+0x1d0], R0 ;  /* 0x0001d000ff0075a7 */ /* 0x000ee4000800110a */
[----:B-1-34-:R-:W-:Y:S10]  /*43c0*/  @!P0 BRA `(.L_x_83) ;  /* 0x00000064002c8947 */ /* 0x01aff40003800000 */
.L_x_209:
[----:B------:R-:W-:Y:S01]  /*43d0*/  IADD3 R10, PT, PT, R10, 0x1, RZ ;  /* 0x000000010a0a7810 */ /* 0x000fe20007ffe0ff */
[----:B------:R-:W-:Y:S06]  /*43e0*/  BRA.U !UP3, `(.L_x_84) ;  /* 0x000000010ba47547 */ /* 0x000fec000b800000 */
[----:B------:R-:W-:Y:S01]  /*43f0*/  ULEA UR9, UR22, UR23, 0x7 ;  /* 0x0000001716097291 */ /* 0x000fe2000f8e38ff */
[----:B------:R-:W-:Y:S01]  /*4400*/  UMOV UR20, URZ ;  /* 0x000000ff00147c82 */ /* 0x000fe20008000000 */
[----:B------:R-:W-:Y:S01]  /*4410*/  UMOV UR19, UR12 ;  /* 0x0000000c00137c82 */ /* 0x000fe20008000000 */
[----:B------:R-:W-:Y:S01]  /*4420*/  UMOV UR18, UR6 ;  /* 0x0000000600127c82 */ /* 0x000fe20008000000 */
[----:B------:R-:W-:-:S08]  /*4430*/  UMOV UR17, UR21 ;  /* 0x0000001500117c82 */ /* 0x000fd00008000000 */
.L_x_87:
[----:B------:R-:W-:Y:S02]  /*4440*/  UIADD3 UR19, UPT, UPT, UR19, 0x1, URZ ;  /* 0x0000000113137890 */ /* 0x000fe4000fffe0ff */
[----:B---3--:R-:W-:Y:S02]  /*4450*/  ULEA UR8, UR17, UR7, 0x3 ;  /* 0x0000000711087291 */ /* 0x008fe4000f8e18ff */
[----:B------:R-:W-:Y:S01]  /*4460*/  UISETP.NE.AND UP0, UPT, UR19, URZ, UPT ;  /* 0x000000ff1300728c */ /* 0x000fe2000bf05270 */
[----:B----4-:R-:W-:Y:S10]  /*4470*/  @P2 BRA `(.L_x_85) ;  /* 0x00000000000c2947 */ /* 0x010ff40003800000 */
[----:B-1----:R-:W-:Y:S04]  /*4480*/  SHF.L.U32 R2, R8, 0x1f, RZ ;  /* 0x0000001f08027819 */ /* 0x002fe800000006ff */
[----:B------:R-:W1:Y:S02]  /*4490*/  SYNCS.PHASECHK.TRANS64.TRYWAIT P0, [UR8], R2 ;  /* 0x00000002ff0075a7 */ /* 0x000e640008001108 */
[----:B-1----:R-:W-:Y:S05]  /*44a0*/  @!P0 BRA `(.L_x_86) ;  /* 0x00000064000c8947 */ /* 0x002fea0003800000 */
.L_x_85:
[----:B------:R-:W-:Y:S01]  /*44b0*/  UISETP.NE.AND UP1, UPT, UR18, 0x1, UPT ;  /* 0x000000011200788c */ /* 0x000fe2000bf25270 */
[----:B------:R-:W-:Y:S01]  /*44c0*/  PLOP3.LUT P2, PT, PT, PT, PT, 0x80, 0x8 ;  /* 0x000000000008781c */ /* 0x000fe20003f4f070 */
[----:B------:R-:W-:Y:S02]  /*44d0*/  UIADD3 UR21, UPT, UPT, UR17, 0x1, URZ ;  /* 0x0000000111157890 */ /* 0x000fe4000fffe0ff */
[----:B------:R-:W-:Y:S02]  /*44e0*/  ULEA UR30, UR17, UR15, 0x5 ;  /* 0x0000000f111e7291 */ /* 0x000fe4000f8e28ff */
[----:B------:R-:W-:Y:S01]  /*44f0*/  UISETP.NE.AND UP2, UPT, UR21, 0x15, UPT ;  /* 0x000000151500788c */ /* 0x000fe2000bf45270 */
[----:B------:R-:W-:Y:S01]  /*4500*/  PLOP3.LUT P0, PT, PT, PT, UP1, 0x80, 0x8 ;  /* 0x000000000008781c */ /* 0x000fe20003f0f018 */
[----:B------:R-:W-:Y:S02]  /*4510*/  ULEA UR28, UR17, UR16, 0x5 ;  /* 0x00000010111c7291 */ /* 0x000fe4000f8e28ff */
[----:B------:R-:W-:Y:S02]  /*4520*/  USEL UR27, URZ, 0x1, UP2 ;  /* 0x00000001ff1b7887 */ /* 0x000fe40009000000 */
[----:B------:R-:W-:Y:S02]  /*4530*/  USEL UR21, UR21, URZ, UP2 ;  /* 0x000000ff15157287 */ /* 0x000fe40009000000 */
[----:B------:R-:W-:Y:S02]  /*4540*/  ULEA UR32, UR17, UR13, 0x8 ;  /* 0x0000000d11207291 */ /* 0x000fe4000f8e40ff */
[----:B------:R-:W-:Y:S01]  /*4550*/  @UP1 ULEA UR26, UR21, UR7, 0x3 ;  /* 0x00000007151a1291 */ /* 0x000fe2000f8e18ff */
[----:B------:R-:W-:Y:S01]  /*4560*/  LOP3.LUT R8, R8, UR27, RZ, 0x3c, !PT ;  /* 0x0000001b08087c12 */ /* 0x000fe2000f8e3cff */
[----:B------:R-:W-:Y:S02]  /*4570*/  UISETP.NE.U32.AND UP1, UPT, UR20, URZ, UPT ;  /* 0x000000ff1400728c */ /* 0x000fe4000bf25070 */
[----:B------:R-:W-:Y:S01]  /*4580*/  UIADD3 UR8, UPT, UPT, UR8, 0xa8, URZ ;  /* 0x000000a808087890 */ /* 0x000fe2000fffe0ff */
[----:B-1----:R-:W-:Y:S01]  /*4590*/  @P0 SHF.L.U32 R0, R8, 0x1f, RZ ;  /* 0x0000001f08000819 */ /* 0x002fe200000006ff */
[----:B------:R-:W-:Y:S01]  /*45a0*/  UMOV UR31, 0x4008 ;  /* 0x00004008001f7882 */ /* 0x000fe20000000000 */
[----:B------:R-:W-:Y:S01]  /*45b0*/  UMOV UR29, 0x4008 ;  /* 0x00004008001d7882 */ /* 0x000fe20000000000 */
[----:B------:R-:W-:Y:S01]  /*45c0*/  UMOV UR27, 0xc0004010 ;  /* 0xc0004010001b7882 */ /* 0x000fe20000000000 */
[----:B------:R3:W4:Y:S01]  /*45d0*/  @P0 SYNCS.PHASECHK.TRANS64.TRYWAIT P2, [UR26], R0 ;  /* 0x00000000ff0005a7 */ /* 0x000722000804111a */
[----:B------:R-:W-:Y:S01]  /*45e0*/  ULEA UR26, UR17, UR14, 0x8 ;  /* 0x0000000e111a7291 */ /* 0x000fe2000f8e40ff */
[----:B------:R3:W-:Y:S01]  /*45f0*/  UTCCP.T.S.4x32dp128bit tmem[UR23+0x100], gdesc[UR30] ;  /* 0x0001001e170079e7 */ /* 0x0007e20009100000 */
[----:B------:R-:W-:Y:S01]  /*4600*/  UIADD3 UR18, UPT, UPT, UR18, -0x1, URZ ;  /* 0xffffffff12127890 */ /* 0x000fe2000fffe0ff */
[----:B------:R3:W-:Y:S01]  /*4610*/  UTCCP.T.S.4x32dp128bit tmem[UR23+0x104], gdesc[UR28] ;  /* 0x0001041c170079e7 */ /* 0x0007e20009100000 */
[----:B------:R-:W-:Y:S01]  /*4620*/  UMOV UR33, 0xc0004010 ;  /* 0xc000401000217882 */ /* 0x000fe20000000000 */
[----:B------:R-:W-:Y:S01]  /*4630*/  UMOV UR20, 0x1 ;  /* 0x0000000100147882 */ /* 0x000fe20000000000 */
[----:B------:R-:W-:Y:S03]  /*4640*/  UMOV UR17, UR21 ;  /* 0x0000001500117c82 */ /* 0x000fe60008000000 */
[----:B------:R3:W-:Y:S01]  /*4650*/  UTCOMMA.4X gdesc[UR32], gdesc[UR26], tmem[UR9], tmem[UR24], idesc[UR25], tmem[UR4], UP1 ;  /* 0x8004181a200075ea */ /* 0x0007e20008800009 */
[----:B------:R3:W-:Y:S01]  /*4660*/  UTCBAR.MULTICAST [UR8], URZ, UR11 ;  /* 0x000000ff080073e9 */ /* 0x0007e2000800080b */
[----:B------:R-:W-:Y:S05]  /*4670*/  BRA.U UP0, `(.L_x_87) ;  /* 0xfffffffd00707547 */ /* 0x000fea000b83ffff */
.L_x_84:
[----:B------:R-:W-:Y:S01]  /*4680*/  UIADD3 UR22, UPT, UPT, UR22, 0x1, URZ ;  /* 0x0000000116167890 */ /* 0x000fe2000fffe0ff */
[C---:B------:R-:W-:Y:S01]  /*4690*/  ISETP.NE.AND P0, PT, R10.reuse, 0x2, PT ;  /* 0x000000020a00780c */ /* 0x040fe20003f05270 */
[----:B------:R-:W-:Y:S02]  /*46a0*/  UIADD3 UR10, UPT, UPT, UR10, 0x1c0, URZ ;  /* 0x000001c00a0a7890 */ /* 0x000fe4000fffe0ff */
[----:B------:R-:W-:Y:S01]  /*46b0*/  UISETP.NE.AND UP0, UPT, UR22, 0x2, UPT ;  /* 0x000000021600788c */ /* 0x000fe2000bf05270 */
[----:B-1-3--:R-:W-:Y:S02]  /*46c0*/  SEL R0, RZ, 0x1, P0 ;  /* 0x00000001ff007807 */ /* 0x00afe40000000000 */
[----:B------:R-:W-:Y:S01]  /*46d0*/  SEL R10, R10, RZ, P0 ;  /* 0x000000ff0a0a7207 */ /* 0x000fe20000000000 */
[----:B------:R-:W-:Y:S01]  /*46e0*/  USEL UR8, URZ, 0x1, UP0 ;  /* 0x00000001ff087887 */ /* 0x000fe20008000000 */
[----:B------:R-:W-:Y:S01]  /*46f0*/  LOP3.LUT R9, R9, R0, RZ, 0x3c, !PT ;  /* 0x0000000009097212 */ /* 0x000fe200078e3cff */
[----:B------:R-:W-:Y:S01]  /*4700*/  USEL UR22, UR22, URZ, UP0 ;  /* 0x000000ff16167287 */ /* 0x000fe20008000000 */
[----:B------:R1:W-:Y:S03]  /*4710*/  UTCBAR [UR10], URZ ;  /* 0x000000ff0a0073e9 */ /* 0x0003e600080000ff */
[----:B------:R-:W-:Y:S01]  /*4720*/  LOP3.LUT R11, R11, UR8, RZ, 0x3c, !PT ;  /* 0x000000080b0b7c12 */ /* 0x000fe2000f8e3cff */
[----:B------:R-:W-:Y:S07]  /*4730*/  @P1 BRA `(.L_x_88) ;  /* 0xfffffff800c01947 */ /* 0x000fee000383ffff */
[----:B------:R-:W3:Y:S01]  /*4740*/  S2UR UR4, SR_CgaCtaId ;  /* 0x00000000000479c3 */ /* 0x000ee20000008800 */
[----:B------:R-:W-:Y:S01]  /*4750*/  ELECT P0, URZ, PT ;  /* 0x0000000000ff782f */ /* 0x000fe20003800000 */
[----:B------:R-:W-:Y:S01]  /*4760*/  IMAD.MOV.U32 R0, RZ, RZ, 0x1 ;  /* 0x00000001ff007424 */ /* 0x000fe200078e00ff */
[----:B------:R-:W-:Y:S01]  /*4770*/  UIADD3 UR7, UPT, UPT, UR7, 0x1d0, URZ ;  /* 0x000001d007077890 */ /* 0x000fe2000fffe0ff */
[----:B------:R-:W-:Y:S01]  /*4780*/  SHF.L.U32 R2, R11, 0x1f, RZ ;  /* 0x0000001f0b027819 */ /* 0x000fe200000006ff */
[----:B------:R-:W-:-:S03]  /*4790*/  UMOV UR5, 0x40 ;  /* 0x0000004000057882 */ /* 0x000fc60000000000 */
[----:B------:R-:W-:Y:S01]  /*47a0*/  UVIRTCOUNT.DEALLOC.SMPOOL 0x80 ;  /* 0x000000800000784c */ /* 0x000fe20000000000 */
[----:B---3--:R-:W-:Y:S02]  /*47b0*/  ULEA UR4, UR4, UR5, 0x18 ;  /* 0x0000000504047291 */ /* 0x008fe4000f8ec0ff */
[----:B------:R-:W-:-:S07]  /*47c0*/  ULEA UR5, UR22, UR7, 0x3 ;  /* 0x0000000716057291 */ /* 0x000fce000f8e18ff */
[----:B------:R3:W-:Y:S02]  /*47d0*/  @P0 STS.U8 [UR4+0x1c], R0 ;  /* 0x00001c00ff000988 */ /* 0x0007e40008000004 */
[----:B------:R-:W2:Y:S02]  /*47e0*/  SYNCS.PHASECHK.TRANS64.TRYWAIT P0, [UR5], R2 ;  /* 0x00000002ff0075a7 */ /* 0x000ea40008001105 */
[----:B--23--:R-:W-:Y:S05]  /*47f0*/  @!P0 BRA `(.L_x_89) ;  /* 0x0000006000508947 */ /* 0x00cfea0003800000 */
.L_x_212:
[----:B------:R-:W-:-:S04]  /*4800*/  UIADD3 UR6, UPT, UPT, UR22, 0x1, URZ ;  /* 0x0000000116067890 */ /* 0x000fc8000fffe0ff */
[----:B------:R-:W-:-:S04]  /*4810*/  UISETP.NE.AND UP0, UPT, UR6, 0x2, UPT ;  /* 0x000000020600788c */ /* 0x000fc8000bf05270 */
[----:B------:R-:W-:Y:S02]  /*4820*/  USEL UR5, URZ, 0x1, UP0 ;  /* 0x00000001ff057887 */ /* 0x000fe40008000000 */
[----:B------:R-:W-:-:S04]  /*4830*/  USEL UR6, UR6, URZ, UP0 ;  /* 0x000000ff06067287 */ /* 0x000fc80008000000 */
[----:B------:R-:W-:Y:S01]  /*4840*/  ULEA UR6, UR6, UR7, 0x3 ;  /* 0x0000000706067291 */ /* 0x000fe2000f8e18ff */
[----:B--2---:R-:W-:-:S04]  /*4850*/  LOP3.LUT R2, R11, UR5, RZ, 0x3c, !PT ;  /* 0x000000050b027c12 */ /* 0x004fc8000f8e3cff */
[----:B------:R-:W-:-:S04]  /*4860*/  SHF.L.U32 R2, R2, 0x1f, RZ ;  /* 0x0000001f02027819 */ /* 0x000fc800000006ff */
[----:B------:R-:W2:Y:S02]  /*4870*/  SYNCS.PHASECHK.TRANS64.TRYWAIT P0, [UR6], R2 ;  /* 0x00000002ff0075a7 */ /* 0x000ea40008001106 */
[----:B--2---:R-:W-:Y:S05]  /*4880*/  @!P0 BRA `(.L_x_90) ;  /* 0x0000006000448947 */ /* 0x004fea0003800000 */
.L_x_214:
[----:B------:R-:W-:Y:S01]  /*4890*/  NOP ;  /* 0x0000000000007918 */ /* 0x000fe20000000000 */
[----:B--2---:R-:W2:Y:S01]  /*48a0*/  LDS R0, [UR4+0x14] ;  /* 0x00001404ff007984 */ /* 0x004ea20008000800 */
[----:B------:R-:W-:Y:S01]  /*48b0*/  ULOP3.LUT UR6, UR23, 0xffff, URZ, 0xc0, !UPT ;  /* 0x0000ffff17067892 */ /* 0x000fe2000f8ec0ff */
[----:B------:R-:W-:Y:S01]  /*48c0*/  UMOV UR8, 0xffff ;  /* 0x0000ffff00087882 */ /* 0x000fe20000000000 */
[----:B------:R-:W-:Y:S02]  /*48d0*/  UMOV UR5, 0x1 ;  /* 0x0000000100057882 */ /* 0x000fe40000000000 */
[----:B------:R-:W-:-:S04]  /*48e0*/  USHF.R.U32.HI UR6, URZ, 0x5, UR6 ;  /* 0x00000005ff067899 */ /* 0x000fc80008011606 */
[----:B------:R-:W-:Y:S02]  /*48f0*/  USHF.L.U32 UR8, UR8, UR6, URZ ;  /* 0x0000000608087299 */ /* 0x000fe400080006ff */
[----:B------:R-:W-:-:S04]  /*4900*/  USHF.L.U32 UR5, UR5, UR6, URZ ;  /* 0x0000000605057299 */ /* 0x000fc800080006ff */
[----:B--2---:R-:W-:-:S04]  /*4910*/  LOP3.LUT R0, R0, UR8, RZ, 0xc0, !PT ;  /* 0x0000000800007c12 */ /* 0x004fc8000f8ec0ff */
[----:B------:R-:W-:-:S13]  /*4920*/  ISETP.NE.AND P0, PT, R0, UR8, PT ;  /* 0x0000000800007c0c */ /* 0x000fda000bf05270 */
[----:B------:R-:W-:Y:S05]  /*4930*/  @P0 BRA `(.L_x_91) ;  /* 0x0000000000580947 */ /* 0x000fea0003800000 */
[----:B------:R-:W2:Y:S02]  /*4940*/  LDS R0, [UR4+0x18] ;  /* 0x00001804ff007984 */ /* 0x000ea40008000800 */
[----:B--2---:R-:W-:-:S04]  /*4950*/  LOP3.LUT R0, R0, UR5, RZ, 0xc0, !PT ;  /* 0x0000000500007c12 */ /* 0x004fc8000f8ec0ff */
[----:B------:R-:W-:-:S13]  /*4960*/  ISETP.NE.AND P0, PT, R0, UR5, PT ;  /* 0x0000000500007c0c */ /* 0x000fda000bf05270 */
[----:B------:R-:W-:Y:S05]  /*4970*/  @P0 BRA `(.L_x_92) ;  /* 0x00000000003c0947 */ /* 0x000fea0003800000 */
[----:B------:R-:W2:Y:S01]  /*4980*/  S2R R2, SR_LANEID ;  /* 0x0000000000027919 */ /* 0x000ea20000000000 */
[----:B------:R-:W-:Y:S01]  /*4990*/  ULOP3.LUT UR8, URZ, UR8, URZ, 0x33, !UPT ;  /* 0x00000008ff087292 */ /* 0x000fe2000f8e33ff */
[----:B------:R-:W-:Y:S02]  /*49a0*/  VOTEU.ANY UR7, UPT, PT ;  /* 0x0000000000077886 */ /* 0x000fe400038e0100 */
[----:B------:R-:W-:-:S03]  /*49b0*/  UFLO.U32 UR7, UR7 ;  /* 0x00000007000772bd */ /* 0x000fc600080e0000 */
[----:B------:R-:W-:-:S04]  /*49c0*/  IMAD.U32 R0, RZ, RZ, UR8 ;  /* 0x00000008ff007e24 */ /* 0x000fc8000f8e00ff */
[----:B------:R3:W1:Y:S02]  /*49d0*/  REDUX UR6, R0 ;  /* 0x00000000000673c4 */ /* 0x0006640000000000 */
[----:B------:R1:W-:Y:S01]  /*49e0*/  UTCATOMSWS.AND URZ, UR8 ;  /* 0x0000000800ff79e3 */ /* 0x0003e20008000000 */
[----:B--2---:R-:W-:Y:S02]  /*49f0*/  ISETP.EQ.U32.AND P0, PT, R2, UR7, PT ;  /* 0x0000000702007c0c */ /* 0x004fe4000bf02070 */
[----:B---3--:R-:W-:Y:S02]  /*4a00*/  LOP3.LUT R0, RZ, UR5, RZ, 0x33, !PT ;  /* 0x00000005ff007c12 */ /* 0x008fe4000f8e33ff */
[----:B-1----:R-:W-:Y:S02]  /*4a10*/  MOV R2, UR6 ;  /* 0x0000000600027c02 */ /* 0x002fe40008000f00 */
[----:B------:R-:W1:Y:S07]  /*4a20*/  REDUX UR5, R0 ;  /* 0x00000000000573c4 */ /* 0x000e6e0000000000 */
[----:B------:R2:W-:Y:S01]  /*4a30*/  @P0 ATOMS.AND RZ, [UR4+0x14], R2 ;  /* 0x00001402ffff098c */ /* 0x0005e2000a800004 */
[----:B-1----:R-:W-:-:S05]  /*4a40*/  IMAD.U32 R0, RZ, RZ, UR5 ;  /* 0x00000005ff007e24 */ /* 0x002fca000f8e00ff */
[----:B------:R2:W-:Y:S01]  /*4a50*/  @P0 ATOMS.AND RZ, [UR4+0x18], R0 ;  /* 0x00001800ffff098c */ /* 0x0005e2000a800004 */
[----:B------:R-:W-:Y:S05]  /*4a60*/  BRA `(.L_x_93) ;  /* 0x0000000000147947 */ /* 0x000fea0003800000 */
.L_x_92:
[----:B------:R-:W-:Y:S02]  /*4a70*/  MOV R2, 0x4a90 ;  /* 0x00004a9000027802 */ /* 0x000fe40000000f00 */
[----:B-1--45:R-:W-:Y:S05]  /*4a80*/  CALL.REL.NOINC `($__internal_0_$__cuda_sm10x_tcgen05_guardrail_trap_col_being_dealloced_not_returned_by_alloc) ;  /* 0x00000064002c7944 */ /* 0x032fea0003c00000 */
[----:B------:R-:W-:Y:S05]  /*4a90*/  BRA `(.L_x_93) ;  /* 0x0000000000087947 */ /* 0x000fea0003800000 */
.L_x_91:
[----:B------:R-:W-:Y:S02]  /*4aa0*/  MOV R2, 0x4ac0 ;  /* 0x00004ac000027802 */ /* 0x000fe40000000f00 */
[----:B-1--45:R-:W-:Y:S05]  /*4ab0*/  CALL.REL.NOINC `($__internal_2_$__cuda_sm10x_tcgen05_guardrail_trap_unallocated_columns_being_dealloced) ;  /* 0x0000006400387944 */ /* 0x032fea0003c00000 */
.L_x_93:
[----:B------:R-:W-:Y:S01]  /*4ac0*/  NOP ;  /* 0x0000000000007918 */ /* 0x000fe20000000000 */
[----:B------:R-:W-:Y:S05]  /*4ad0*/  EXIT ;  /* 0x000000000000794d */ /* 0x000fea0003800000 */
.L_x_77:
[----:B------:R-:W-:-:S09]  /*4ae0*/  UISETP.NE.OR UP5, UPT, UR10, 0x3, !UP5 ;  /* 0x000000030a00788c */ /* 0x000fd2000efa5670 */
[----:B------:R-:W-:Y:S05]  /*4af0*/  BRA.U UP5, `(.L_x_94) ;  /* 0x0000000d05f87547 */ /* 0x000fea000b800000 */
[----:B------:R-:W1:Y:S01]  /*4b00*/  LDC R0, c[0x0][0xf30] ;  /* 0x0003cc00ff007b82 */ /* 0x000e620000000800 */
[----:B------:R-:W-:Y:S01]  /*4b10*/  UMOV UR4, 0x400 ;  /* 0x0000040000047882 */ /* 0x000fe20000000000 */
[----:B------:R-:W-:Y:S01]  /*4b20*/  IMAD.MOV.U32 R32, RZ, RZ, 0x1 ;  /* 0x00000001ff207424 */ /* 0x000fe200078e00ff */
[----:B------:R-:W-:Y:S01]  /*4b30*/  ULEA UR4, UR45, UR4, 0x18 ;  /* 0x000000042d047291 */ /* 0x000fe2000f8ec0ff */
[----:B------:R-:W-:Y:S01]  /*4b40*/  CS2R R30, SRZ ;  /* 0x00000000001e7805 */ /* 0x000fe2000001ff00 */
[----:B------:R-:W-:Y:S01]  /*4b50*/  IMAD.MOV.U32 R27, RZ, RZ, 0x2000 ;  /* 0x00002000ff1b7424 */ /* 0x000fe200078e00ff */
[----:B------:R-:W-:Y:S02]  /*4b60*/  UPLOP3.LUT UP0, UPT, UPT, UPT, UPT, 0x40, 0x4 ;  /* 0x000000000004789c */ /* 0x000fe40003f0e870 */
[----:B------:R-:W3:Y:S01]  /*4b70*/  LDC R26, c[0x0][0x370] ;  /* 0x0000dc00ff1a7b82 */ /* 0x000ee20000000800 */
[----:B------:R-:W-:Y:S02]  /*4b80*/  UIADD3 UR5, UPT, UPT, UR4, 0x168, URZ ;  /* 0x0000016804057890 */ /* 0x000fe4000fffe0ff */
[----:B------:R-:W-:-:S02]  /*4b90*/  UIADD3 UR33, UPT, UPT, UR4, 0x150, URZ ;  /* 0x0000015004217890 */ /* 0x000fc4000fffe0ff */
[----:B------:R-:W-:Y:S02]  /*4ba0*/  UIADD3 UR25, UPT, UPT, UR4, 0x158, URZ ;  /* 0x0000015804197890 */ /* 0x000fe4000fffe0ff */
[----:B------:R-:W-:Y:S01]  /*4bb0*/  UIADD3 UR9, UPT, UPT, UR4, 0x160, URZ ;  /* 0x0000016004097890 */ /* 0x000fe2000fffe0ff */
[----:B------:R-:W4:Y:S01]  /*4bc0*/  LDC R3, c[0x0][0xf0c] ;  /* 0x0003c300ff037b82 */ /* 0x000f220000000800 */
[----:B------:R-:W-:-:S07]  /*4bd0*/  UPRMT UR5, UR45, 0x654, UR5 ;  /* 0x000006542d057896 */ /* 0x000fce0008000005 */
[----:B------:R-:W2:Y:S01]  /*4be0*/  LDC R24, c[0x0][0xf20] ;  /* 0x0003c800ff187b82 */ /* 0x000ea20000000800 */
[----:B-1----:R-:W-:-:S07]  /*4bf0*/  ISETP.NE.AND P1, PT, R0, 0x1, PT ;  /* 0x000000010000780c */ /* 0x002fce0003f25270 */
[----:B------:R-:W1:Y:S08]  /*4c00*/  LDC.64 R34, c[0x0][0x348] ;  /* 0x0000d200ff227b82 */ /* 0x000e700000000a00 */
[----:B------:R-:W1:Y:S08]  /*4c10*/  LDC.64 R14, c[0x0][0xc88] ;  /* 0x00032200ff0e7b82 */ /* 0x000e700000000a00 */
[----:B------:R-:W1:Y:S08]  /*4c20*/  LDC.64 R18, c[0x0][0xf10] ;  /* 0x0003c400ff127b82 */ /* 0x000e700000000a00 */
[----:B------:R-:W1:Y:S08]  /*4c30*/  LDC.64 R6, c[0x0][0xf18] ;  /* 0x0003c600ff067b82 */ /* 0x000e700000000a00 */
[----:B------:R-:W1:Y:S08]  /*4c40*/  LDC.64 R4, c[0x0][0xf28] ;  /* 0x0003ca00ff047b82 */ /* 0x000e700000000a00 */
[----:B------:R-:W1:Y:S08]  /*4c50*/  LDC.64 R16, c[0x0][0xc90] ;  /* 0x00032400ff107b82 */ /* 0x000e700000000a00 */
[----:B--234-:R-:W1:Y:S02]  /*4c60*/  LDC R25, c[0x0][0x374] ;  /* 0x0000dd00ff197b82 */ /* 0x01ce640000000800 */
.L_x_105:
[C---:B------:R-:W-:Y:S02]  /*4c70*/  LEA R0, R31.reuse, UR4, 0x3 ;  /* 0x000000041f007c11 */ /* 0x040fe4000f8e18ff */
[----:B------:R-:W-:Y:S02]  /*4c80*/  SHF.L.U32 R2, R30, 0x1f, RZ ;  /* 0x0000001f1e027819 */ /* 0x000fe400000006ff */
[----:B------:R-:W-:Y:S02]  /*4c90*/  LEA R20, R31, UR4, 0x4 ;  /* 0x000000041f147c11 */ /* 0x000fe4000f8e20ff */
[----:B--2---:R-:W2:Y:S02]  /*4ca0*/  SYNCS.PHASECHK.TRANS64.TRYWAIT P0, [R0+URZ+0x1a0], R2 ;  /* 0x0001a002000075a7 */ /* 0x004ea400080011ff */
[----:B--2---:R-:W-:Y:S05]  /*4cb0*/  @!P0 BRA `(.L_x_95) ;  /* 0x0000005c00508947 */ /* 0x004fea0003800000 */
.L_x_215:
[----:B------:R-:W-:Y:S01]  /*4cc0*/  ISETP.GE.AND P0, PT, R40, 0x1, PT ;  /* 0x000000012800780c */ /* 0x000fe20003f06270 */
[----:B------:R-:W3:Y:S01]  /*4cd0*/  LDS.128 R20, [R20+0x210] ;  /* 0x0002100014147984 */ /* 0x000ee20000000c00 */
[----:B-1----:R-:W-:Y:S01]  /*4ce0*/  ISETP.NE.U32.AND P5, PT, R16, RZ, PT ;  /* 0x000000ff1000720c */ /* 0x002fe20003fa5070 */
[----:B--2---:R-:W-:Y:S01]  /*4cf0*/  VIADD R0, R0, 0x1b0 ;  /* 0x000001b000007836 */ /* 0x004fe20000000000 */
[----:B------:R-:W-:Y:S01]  /*4d00*/  ISETP.NE.U32.AND P4, PT, R16, RZ, PT ;  /* 0x000000ff1000720c */ /* 0x000fe20003f85070 */
[----:B------:R-:W-:Y:S01]  /*4d10*/  USHF.L.U32 UR35, UR27, 0x7, URZ ;  /* 0x000000071b237899 */ /* 0x000fe200080006ff */
[C---:B------:R-:W-:Y:S01]  /*4d20*/  ISETP.NE.AND.EX P5, PT, R17.reuse, RZ, PT, P5 ;  /* 0x000000ff1100720c */ /* 0x040fe20003fa5350 */
[----:B------:R-:W-:Y:S01]  /*4d30*/  USHF.L.U32 UR34, UR11, 0x7, URZ ;  /* 0x000000070b227899 */ /* 0x000fe200080006ff */
[----:B------:R-:W-:Y:S01]  /*4d40*/  PRMT R0, RZ, 0x654, R0 ;  /* 0x00000654ff007816 */ /* 0x000fe20000000000 */
[----:B------:R-:W-:Y:S01]  /*4d50*/  @!PT LDS RZ, [RZ] ;  /* 0x00000000fffff984 */ /* 0x000fe20000000800 */
[----:B------:R-:W-:Y:S01]  /*4d60*/  @!PT LDS RZ, [RZ] ;  /* 0x00000000fffff984 */ /* 0x000fe20000000800 */
[----:B------:R-:W-:Y:S01]  /*4d70*/  @!PT LDS RZ, [RZ] ;  /* 0x00000000fffff984 */ /* 0x000fe20000000800 */
[----:B------:R-:W-:Y:S01]  /*4d80*/  @!PT LDS RZ, [RZ] ;  /* 0x00000000fffff984 */ /* 0x000fe20000000800 */
[----:B------:R1:W-:Y:S06]  /*4d90*/  MEMBAR.ALL.CTA ;  /* 0x0000000000007992 */ /* 0x0003ec0000008000 */
[----:B-1----:R-:W1:Y:S01]  /*4da0*/  FENCE.VIEW.ASYNC.S ;  /* 0x00000000000073c6 */ /* 0x002e620000000000 */
[----:B------:R-:W-:Y:S02]  /*4db0*/  ISETP.NE.AND.EX P4, PT, R17, RZ, PT, P4 ;  /* 0x000000ff1100720c */ /* 0x000fe40003f85340 */
[----:B------:R-:W-:Y:S01]  /*4dc0*/  SHF.L.U32 R28, R32, 0x1f, RZ ;  /* 0x0000001f201c7819 */ /* 0x000fe200000006ff */
[----:B-1----:R1:W-:Y:S01]  /*4dd0*/  SYNCS.ARRIVE.TRANS64.RED.A1T0 RZ, [R0+URZ], RZ ;  /* 0x000000ff00ff79a7 */ /* 0x0023e200081004ff */
[----:B---3--:R-:W-:Y:S11]  /*4de0*/  LOP3.LUT P3, RZ, R22, 0x1, RZ, 0xc0, !PT ;  /* 0x0000000116ff7812 */ /* 0x008ff6000786c0ff */
[----:B------:R-:W-:Y:S02]  /*4df0*/  @!UPT UIADD3 URZ, UPT, UPT, URZ, URZ, URZ ;  /* 0x000000fffffff290 */ /* 0x000fe4000fffe0ff */
[----:B------:R-:W-:Y:S02]  /*4e00*/  @P3 MOV R11, R20 ;  /* 0x00000014000b3202 */ /* 0x000fe40000000f00 */
[----:B------:R-:W-:Y:S01]  /*4e10*/  @P3 LOP3.LUT R10, R21, 0xffff, RZ, 0xc0, !PT ;  /* 0x0000ffff150a3812 */ /* 0x000fe200078ec0ff */
[----:B-1----:R-:W-:Y:S06]  /*4e20*/  @!P0 BRA `(.L_x_96) ;  /* 0x0000000000a48947 */ /* 0x002fec0003800000 */
[-C--:B------:R-:W-:Y:S01]  /*4e30*/  IMAD.HI.U32 R0, R25, R7.reuse, RZ ;  /* 0x0000000719007227 */ /* 0x080fe200078e00ff */
[----:B------:R-:W-:Y:S02]  /*4e40*/  ISETP.NE.AND P0, PT, R6, 0x1, PT ;  /* 0x000000010600780c */ /* 0x000fe40003f05270 */
[----:B------:R-:W-:Y:S01]  /*4e50*/  ISETP.NE.AND P2, PT, R40, 0x1, PT ;  /* 0x000000012800780c */ /* 0x000fe20003f45270 */
[----:B------:R-:W-:Y:S01]  /*4e60*/  IMAD.HI.U32 R9, R26, R18, RZ ;  /* 0x000000121a097227 */ /* 0x000fe200078e00ff */
[----:B------:R-:W-:Y:S02]  /*4e70*/  SHF.R.U32.HI R0, RZ, R24, R0 ;  /* 0x00000018ff007219 */ /* 0x000fe40000011600 */
[----:B------:R-:W-:Y:S01]  /*4e80*/  ISETP.NE.AND P6, PT, R3, 0x1, PT ;  /* 0x000000010300780c */ /* 0x000fe20003fc5270 */
[----:B------:R-:W-:Y:S01]  /*4e90*/  IMAD.HI.U32 R13, R10, R7, RZ ;  /* 0x000000070a0d7227 */ /* 0x000fe200078e00ff */
[----:B------:R-:W-:Y:S02]  /*4ea0*/  SHF.R.U32.HI R9, RZ, R19, R9 ;  /* 0x00000013ff097219 */ /* 0x000fe40000011609 */
[----:B------:R-:W-:Y:S01]  /*4eb0*/  SEL R0, R25, R0, !P0 ;  /* 0x0000000019007207 */ /* 0x000fe20004000000 */
[----:B------:R-:W-:Y:S01]  /*4ec0*/  IMAD.HI.U32 R12, R11, R18, RZ ;  /* 0x000000120b0c7227 */ /* 0x000fe200078e00ff */
[----:B------:R-:W-:Y:S03]  /*4ed0*/  SEL R9, R26, R9, !P6 ;  /* 0x000000091a097207 */ /* 0x000fe60007000000 */
[-C--:B------:R-:W-:Y:S01]  /*4ee0*/  IMAD.HI.U32 R8, R0, R4.reuse, RZ ;  /* 0x0000000400087227 */ /* 0x080fe200078e00ff */
[----:B------:R-:W-:Y:S03]  /*4ef0*/  SHF.R.U32.HI R12, RZ, R19, R12 ;  /* 0x00000013ff0c7219 */ /* 0x000fe6000001160c */
[----:B------:R-:W-:Y:S01]  /*4f00*/  IMAD.HI.U32 R2, R9, R4, RZ ;  /* 0x0000000409027227 */ /* 0x000fe200078e00ff */
[-C--:B------:R-:W-:Y:S02]  /*4f10*/  @P2 SHF.R.U32.HI R0, RZ, R5.reuse, R8 ;  /* 0x00000005ff002219 */ /* 0x080fe40000011608 */
[----:B------:R-:W-:Y:S02]  /*4f20*/  SHF.R.U32.HI R8, RZ, R24, R13 ;  /* 0x00000018ff087219 */ /* 0x000fe4000001160d */
[----:B------:R-:W-:Y:S01]  /*4f30*/  @P2 SHF.R.U32.HI R9, RZ, R5, R2 ;  /* 0x00000005ff092219 */ /* 0x000fe20000011602 */
[----:B------:R-:W-:Y:S01]  /*4f40*/  IMAD R0, R40, R0, RZ ;  /* 0x0000000028007224 */ /* 0x000fe200078e02ff */
[----:B------:R-:W-:Y:S02]  /*4f50*/  SEL R8, R10, R8, !P0 ;  /* 0x000000080a087207 */ /* 0x000fe40004000000 */
[----:B------:R-:W-:Y:S01]  /*4f60*/  SEL R2, R11, R12, !P6 ;  /* 0x0000000c0b027207 */ /* 0x000fe20007000000 */
[----:B------:R-:W-:Y:S01]  /*4f70*/  IMAD R12, R40, R9, RZ ;  /* 0x00000009280c7224 */ /* 0x000fe200078e02ff */
[C---:B------:R-:W-:Y:S01]  /*4f80*/  ISETP.GE.AND P0, PT, R8.reuse, R0, PT ;  /* 0x000000000800720c */ /* 0x040fe20003f06270 */
[----:B------:R-:W-:Y:S03]  /*4f90*/  IMAD.HI.U32 R0, R8, R4, RZ ;  /* 0x0000000408007227 */ /* 0x000fe600078e00ff */
[----:B------:R-:W-:Y:S02]  /*4fa0*/  ISETP.GE.OR P0, PT, R2, R12, P0 ;  /* 0x0000000c0200720c */ /* 0x000fe40000706670 */
[-C--:B------:R-:W-:Y:S04]  /*4fb0*/  SHF.R.U32.HI R0, RZ, R5.reuse, R0 ;  /* 0x00000005ff007219 */ /* 0x080fe80000011600 */
[----:B------:R-:W-:Y:S05]  /*4fc0*/  SEL R13, R8, R0, !P2 ;  /* 0x00000000080d7207 */ /* 0x000fea0005000000 */
[----:B------:R-:W-:Y:S02]  /*4fd0*/  IMAD.MOV R12, RZ, RZ, -R13 ;  /* 0x000000ffff0c7224 */ /* 0x000fe400078e0a0d */
[----:B------:R-:W-:Y:S04]  /*4fe0*/  @!P0 IMAD.HI.U32 R0, R2, R4, RZ ;  /* 0x0000000402008227 */ /* 0x000fe800078e00ff */
[----:B------:R-:W-:Y:S01]  /*4ff0*/  IMAD R12, R40, R12, R8 ;  /* 0x0000000c280c7224 */ /* 0x000fe200078e0208 */
[----:B------:R-:W-:Y:S04]  /*5000*/  @!P0 SHF.R.U32.HI R0, RZ, R5, R0 ;  /* 0x00000005ff008219 */ /* 0x000fe80000011600 */
[----:B------:R-:W-:Y:S04]  /*5010*/  @!P0 SEL R0, R2, R0, !P2 ;  /* 0x0000000002008207 */ /* 0x000fe80005000000 */
[----:B------:R-:W-:Y:S01]  /*5020*/  @!P0 IADD3 R13, PT, PT, R13, -R0, RZ ;  /* 0x800000000d0d8210 */ /* 0x000fe20007ffe0ff */
[----:B------:R-:W-:Y:S01]  /*5030*/  @!P0 IMAD R0, R9, R12, R0 ;  /* 0x0000000c09008224 */ /* 0x000fe200078e0200 */
[----:B------:R-:W-:Y:S01]  /*5040*/  IADD3 R9, PT, PT, -R8, RZ, RZ ;  /* 0x000000ff08097210 */ /* 0x000fe20007ffe1ff */
[--C-:B------:R-:W-:Y:S02]  /*5050*/  IMAD.MOV R12, RZ, RZ, -R2.reuse ;  /* 0x000000ffff0c7224 */ /* 0x100fe400078e0a02 */
[----:B------:R-:W-:Y:S02]  /*5060*/  @!P0 IMAD R8, R13, R40, R2 ;  /* 0x000000280d088224 */ /* 0x000fe400078e0202 */
[----:B------:R-:W-:Y:S02]  /*5070*/  @!P0 IMAD.MOV.U32 R2, RZ, RZ, R0 ;  /* 0x000000ffff028224 */ /* 0x000fe400078e0000 */
[----:B------:R-:W-:Y:S02]  /*5080*/  IMAD R11, R3, R12, R11 ;  /* 0x0000000c030b7224 */ /* 0x000fe400078e020b */
[----:B------:R-:W-:Y:S02]  /*5090*/  IMAD R10, R6, R9, R10 ;  /* 0x00000009060a7224 */ /* 0x000fe400078e020a */
[----:B------:R-:W-:Y:S02]  /*50a0*/  IMAD R11, R2, R3, R11 ;  /* 0x00000003020b7224 */ /* 0x000fe400078e020b */
[----:B------:R-:W-:Y:S02]  /*50b0*/  IMAD R10, R8, R6, R10 ;  /* 0x00000006080a7224 */ /* 0x000fe400078e020a */
.L_x_96:
[----:B------:R-:W-:Y:S05]  /*50c0*/  BRA.U UP0, `(.L_x_97) ;  /* 0x0000000100107547 */ /* 0x000fea000b800000 */
[----:B------:R-:W-:Y:S04]  /*50d0*/  MOV R2, UR21 ;  /* 0x0000001500027c02 */ /* 0x000fe80008000f00 */
[----:B------:R-:W-:Y:S04]  /*50e0*/  SHF.L.U32 R2, R2, 0x1f, RZ ;  /* 0x0000001f02027819 */ /* 0x000fe800000006ff */
[----:B------:R-:W1:Y:S02]  /*50f0*/  SYNCS.PHASECHK.TRANS64.TRYWAIT P0, [UR4+0x198], R2 ;  /* 0x00019802ff0075a7 */ /* 0x000e640008001104 */
[----:B-1----:R-:W-:Y:S05]  /*5100*/  @!P0 BRA `(.L_x_98) ;  /* 0x0000005800508947 */ /* 0x002fea0003800000 */
.L_x_97:
[----:B------:R-:W-:Y:S05]  /*5110*/  @!P5 BRA `(.L_x_99) ;  /* 0x00000000002cd947 */ /* 0x000fea0003800000 */
[----:B------:R-:W-:Y:S01]  /*5120*/  ISETP.NE.U32.AND P0, PT, R14, RZ, PT ;  /* 0x000000ff0e00720c */ /* 0x000fe20003f05070 */
[----:B------:R-:W-:Y:S03]  /*5130*/  IMAD.MOV.U32 R88, RZ, RZ, 0x1 ;  /* 0x00000001ff587424 */ /* 0x000fe600078e00ff */
[----:B------:R-:W-:Y:S11]  /*5140*/  ISETP.NE.AND.EX P0, PT, R15, RZ, PT, P0 ;  /* 0x000000ff0f00720c */ /* 0x000ff60003f05300 */
[----:B------:R-:W-:Y:S02]  /*5150*/  @!UPT UIADD3 URZ, UPT, UPT, URZ, URZ, URZ ;  /* 0x000000fffffff290 */ /* 0x000fe4000fffe0ff */
[----:B------:R-:W2:Y:S01]  /*5160*/  @P0 LDC.64 R8, c[0x0][0xc88] ;  /* 0x00032200ff080b82 */ /* 0x000ea20000000a00 */
[----:B-1----:R-:W-:Y:S04]  /*5170*/  @P0 IMAD R0, R16, UR44, RZ ;  /* 0x0000002c10000c24 */ /* 0x002fe8000f8e02ff */
[----:B--2---:R-:W-:Y:S04]  /*5180*/  @P0 IMAD.WIDE R8, R0, 0x4, R8 ;  /* 0x0000000400080825 */ /* 0x004fe800078e0208 */
[----:B------:R-:W-:Y:S01]  /*5190*/  HFMA2 R0, -RZ, RZ, 0, 5.9604644775390625e-08 ;  /* 0x00000001ff007431 */ /* 0x000fe200000001ff */
[----:B-----5:R2:W5:Y:S04]  /*51a0*/  @P0 LDG.E R49, desc[UR46][R8.64] ;  /* 0x0000002e08310981 */ /* 0x020568000c1e1900 */
[----:B------:R-:W-:Y:S01]  /*51b0*/  @!P0 PRMT R88, R0, 0x7610, R88 ;  /* 0x0000761000588816 */ /* 0x000fe20000000058 */
[----:B--2---:R-:W3:Y:S06]  /*51c0*/  @!P0 LDC R49, c[0x0][0xc80] ;  /* 0x00032000ff318b82 */ /* 0x004eec0000000800 */
.L_x_99:
[----:B---3-5:R-:W-:Y:S01]  /*51d0*/  @!P4 FSETP.EQ.AND P0, PT, R49, RZ, PT ;  /* 0x000000ff3100c20b */ /* 0x028fe20003f02000 */
[----:B------:R-:W-:Y:S01]  /*51e0*/  @!UPT UIADD3 URZ, UPT, UPT, URZ, URZ, URZ ;  /* 0x000000fffffff290 */ /* 0x000fe2000fffe0ff */
[----:B------:R-:W-:Y:S11]  /*51f0*/  @!P4 BRA `(.L_x_100) ;  /* 0x000000000018c947 */ /* 0x000ff60003800000 */
[----:B------:R-:W-:Y:S02]  /*5200*/  LOP3.LUT P2, RZ, R88, 0xff, RZ, 0xc0, !PT ;  /* 0x000000ff58ff7812 */ /* 0x000fe4000784c0ff */
[----:B------:R-:W-:Y:S04]  /*5210*/  ISETP.NE.U32.AND P0, PT, R14, RZ, PT ;  /* 0x000000ff0e00720c */ /* 0x000fe80003f05070 */
[----:B------:R-:W-:Y:S04]  /*5220*/  ISETP.NE.AND.EX P0, PT, R15, RZ, PT, P0 ;  /* 0x000000ff0f00720c */ /* 0x000fe80003f05300 */
[----:B------:R-:W-:Y:S03]  /*5230*/  PLOP3.LUT P0, PT, P0, PT, PT, 0x8, 0x80 ;  /* 0x000000000080781c */ /* 0x000fe6000070e170 */
[----:B------:R-:W-:Y:S11]  /*5240*/  @P2 FSETP.EQ.AND P0, PT, R49, RZ, PT ;  /* 0x000000ff3100220b */ /* 0x000ff60003f02000 */
[----:B------:R-:W-:Y:S02]  /*5250*/  @!UPT UIADD3 URZ, UPT, UPT, URZ, URZ, URZ ;  /* 0x000000fffffff290 */ /* 0x000fe4000fffe0ff */
.L_x_100:
[----:B------:R-:W2:Y:S01]  /*5260*/  SYNCS.PHASECHK.TRANS64.TRYWAIT P2, [UR4+0x170], R28 ;  /* 0x0001701cff0075a7 */ /* 0x000ea20008041104 */
[----:B------:R-:W-:Y:S04]  /*5270*/  ELECT P4, URZ, PT ;  /* 0x0000000000ff782f */ /* 0x000fe80003880000 */
[----:B------:R-:W-:Y:S11]  /*5280*/  PLOP3.LUT P4, PT, P0, P4, PT, 0xf2, 0x2f ;  /* 0x00000000002f781c */ /* 0x000ff60000789e72 */
[----:B------:R-:W-:Y:S02]  /*5290*/  @!UPT UIADD3 URZ, UPT, UPT, URZ, URZ, URZ ;  /* 0x000000fffffff290 */ /* 0x000fe4000fffe0ff */
[----:B------:R-:W-:Y:S05]  /*52a0*/  @!P4 IADD3 R8, P0, PT, R34, 0x980, RZ ;  /* 0x000009802208c810 */ /* 0x000fea0007f1e0ff */
[----:B-1----:R-:W-:Y:S01]  /*52b0*/  @!P4 IMAD.X R2, RZ, RZ, R35, P0 ;  /* 0x000000ffff02c224 */ /* 0x002fe200000e0623 */
[----:B--2---:R-:W-:Y:S07]  /*52c0*/  @!P2 BRA `(.L_x_101) ;  /* 0x0000005400f8a947 */ /* 0x004fee0003800000 */
.L_x_218:
[----:B------:R-:W-:Y:S01]  /*52d0*/  @!P4 R2UR UR6, R2 ;  /* 0x000000000206c2ca */ /* 0x000fe200000e0000 */
[----:B------:R-:W-:Y:S01]  /*52e0*/  VOTEU.ALL UP0, P4 ;  /* 0x0000000000ff7886 */ /* 0x000fe20002000000 */
[----:B------:R-:W-:Y:S01]  /*52f0*/  @!P4 R2UR UR7, R8 ;  /* 0x000000000807c2ca */ /* 0x000fe200000e0000 */
[----:B-1----:R-:W-:Y:S01]  /*5300*/  @!P4 IMAD.MOV.U32 R0, RZ, RZ, 0x2000 ;  /* 0x00002000ff00c424 */ /* 0x002fe200078e00ff */
[----:B------:R-:W-:Y:S01]  /*5310*/  UMOV UR10, 0x0 ;  /* 0x00000000000a7882 */ /* 0x000fe20000000000 */
[----:B------:R-:W-:Y:S01]  /*5320*/  UMOV UR11, 0x10000000 ;  /* 0x10000000000b7882 */ /* 0x000fe20000000000 */
[----:B------:R-:W-:Y:S01]  /*5330*/  @!UP0 UIADD3 UR32, UPT, UPT, UR4, 0x400, URZ ;  /* 0x0000040004208890 */ /* 0x000fe2000fffe0ff */
[----:B------:R-:W-:Y:S01]  /*5340*/  VOTEU.ALL UP0, P4 ;  /* 0x0000000000ff7886 */ /* 0x000fe20002000000 */
[----:B------:R-:W-:Y:S05]  /*5350*/  UMOV UR36, UR44 ;  /* 0x0000002c00247c82 */ /* 0x000fea0008000000 */
[----:B------:R-:W-:Y:S01]  /*5360*/  IMAD.U32 R9, RZ, RZ, UR6 ;  /* 0x00000006ff097e24 */ /* 0x000fe2000f8e00ff */
[----:B------:R-:W-:Y:S01]  /*5370*/  UPRMT UR6, UR45, 0x654, UR33 ;  /* 0x000006542d067896 */ /* 0x000fe20008000021 */
[----:B------:R-:W-:Y:S03]  /*5380*/  IMAD.U32 R8, RZ, RZ, UR7 ;  /* 0x00000007ff087e24 */ /* 0x000fe6000f8e00ff */
[----:B------:R-:W-:Y:S02]  /*5390*/  @!P4 R2UR UR13, R9 ;  /* 0x00000000090dc2ca */ /* 0x000fe400000e0000 */
[----:B------:R-:W-:Y:S02]  /*53a0*/  @!P4 R2UR UR12, R8 ;  /* 0x00000000080cc2ca */ /* 0x000fe400000e0000 */
[----:B------:R-:W-:Y:S05]  /*53b0*/  @!P4 IADD3 R8, P0, PT, R34, 0x980, RZ ;  /* 0x000009802208c810 */ /* 0x000fea0007f1e0ff */
[----:B------:R-:W-:Y:S06]  /*53c0*/  @!P4 IMAD.X R2, RZ, RZ, R35, P0 ;  /* 0x000000ffff02c224 */ /* 0x000fec00000e0623 */
[----:B------:R1:W-:Y:S01]  /*53d0*/  @!UP0 UTMALDG.3D [UR32], [UR12], desc[UR10] ;  /* 0x00000a200c0085b4 */ /* 0x0003e20008011000 */
[----:B------:R1:W-:Y:S01]  /*53e0*/  @!P4 SYNCS.ARRIVE.TRANS64.RED.A0TR RZ, [UR4+0x150], R0 ;  /* 0x00015000ffffc9a7 */ /* 0x0003e20008300404 */
[----:B------:R-:W-:Y:S01]  /*53f0*/  SYNCS.ARRIVE.TRANS64.RED.A1T0 RZ, [UR6], RZ ;  /* 0x000000ffffff79a7 */ /* 0x000fe20008100406 */
[----:B------:R-:W2:Y:S02]  /*5400*/  SYNCS.PHASECHK.TRANS64.TRYWAIT P2, [UR4+0x178], R28 ;  /* 0x0001781cff0075a7 */ /* 0x000ea40008041104 */
[----:B-12---:R-:W-:Y:S05]  /*5410*/  @!P2 BRA `(.L_x_102) ;  /* 0x0000005400bca947 */ /* 0x006fea0003800000 */
.L_x_220:
[----:B------:R-:W-:Y:S01]  /*5420*/  @!P4 R2UR UR6, R2 ;  /* 0x000000000206c2ca */ /* 0x000fe200000e0000 */
[----:B------:R-:W-:Y:S01]  /*5430*/  VOTEU.ALL UP0, P4 ;  /* 0x0000000000ff7886 */ /* 0x000fe20002000000 */
[----:B------:R-:W-:Y:S01]  /*5440*/  @!P4 R2UR UR7, R8 ;  /* 0x000000000807c2ca */ /* 0x000fe200000e0000 */
[----:B-1----:R-:W-:Y:S01]  /*5450*/  @!P4 IMAD.MOV.U32 R0, RZ, RZ, 0x2000 ;  /* 0x00002000ff00c424 */ /* 0x002fe200078e00ff */
[----:B------:R-:W-:Y:S01]  /*5460*/  UMOV UR10, 0x0 ;  /* 0x00000000000a7882 */ /* 0x000fe20000000000 */
[----:B------:R-:W-:Y:S01]  /*5470*/  UMOV UR11, 0x10000000 ;  /* 0x10000000000b7882 */ /* 0x000fe20000000000 */
[----:B------:R-:W-:Y:S02]  /*5480*/  @!UP0 UIADD3 UR26, UPT, UPT, UR34, 0x20, URZ ;  /* 0x00000020221a8890 */ /* 0x000fe4000fffe0ff */
[----:B------:R-:W-:Y:S01]  /*5490*/  @!UP0 UIADD3 UR24, UPT, UPT, UR4, 0x2400, URZ ;  /* 0x0000240004188890 */ /* 0x000fe2000fffe0ff */
[----:B------:R-:W-:Y:S01]  /*54a0*/  VOTEU.ALL UP0, P4 ;  /* 0x0000000000ff7886 */ /* 0x000fe20002000000 */
[----:B------:R-:W-:Y:S01]  /*54b0*/  UMOV UR27, UR35 ;  /* 0x00000023001b7c82 */ /* 0x000fe20008000000 */
[----:B------:R-:W-:Y:S02]  /*54c0*/  UMOV UR28, UR44 ;  /* 0x0000002c001c7c82 */ /* 0x000fe40008000000 */
        /* <DEDUP_REMOVED lines=12> */
.L_x_222:
[----:B------:R-:W2:Y:S01]  /*5590*/  LDC.64 R12, c[0x0][0xf18] ;  /* 0x0003c600ff0c7b82 */ /* 0x000ea20000000a00 */
[----:B------:R-:W-:Y:S01]  /*55a0*/  @!P4 R2UR UR6, R2 ;  /* 0x000000000206c2ca */ /* 0x000fe200000e0000 */
[----:B------:R-:W-:Y:S01]  /*55b0*/  VOTEU.ALL UP0, P4 ;  /* 0x0000000000ff7886 */ /* 0x000fe20002000000 */
[----:B------:R-:W-:Y:S01]  /*55c0*/  @!P4 R2UR UR7, R8 ;  /* 0x000000000807c2ca */ /* 0x000fe200000e0000 */
[----:B-1----:R-:W-:Y:S01]  /*55d0*/  @!P4 IMAD.MOV.U32 R0, RZ, RZ, 0x2000 ;  /* 0x00002000ff00c424 */ /* 0x002fe200078e00ff */
[----:B------:R-:W-:Y:S03]  /*55e0*/  UMOV UR14, 0x0 ;  /* 0x00000000000e7882 */ /* 0x000fe60000000000 */
[----:B------:R-:W1:Y:S01]  /*55f0*/  @!P1 LDC R2, c[0x0][0xf0c] ;  /* 0x0003c300ff029b82 */ /* 0x000e620000000800 */
[----:B------:R-:W-:Y:S01]  /*5600*/  @!UP0 UIADD3 UR10, UPT, UPT, UR34, 0x40, URZ ;  /* 0x00000040220a8890 */ /* 0x000fe2000fffe0ff */
[----:B------:R-:W-:Y:S01]  /*5610*/  @P3 SHF.R.U32.HI R29, RZ, 0x10, R21 ;  /* 0x00000010ff1d3819 */ /* 0x000fe20000011615 */
[----:B------:R-:W-:Y:S01]  /*5620*/  @!UP0 UIADD3 UR8, UPT, UPT, UR4, 0x4400, URZ ;  /* 0x0000440004088890 */ /* 0x000fe2000fffe0ff */
[----:B------:R-:W-:Y:S01]  /*5630*/  VIADD R31, R31, 0x1 ;  /* 0x000000011f1f7836 */ /* 0x000fe20000000000 */
[----:B------:R-:W-:Y:S01]  /*5640*/  VOTEU.ALL UP0, P4 ;  /* 0x0000000000ff7886 */ /* 0x000fe20002000000 */
[----:B------:R-:W-:Y:S01]  /*5650*/  UMOV UR15, 0x10000000 ;  /* 0x10000000000f7882 */ /* 0x000fe20000000000 */
[----:B------:R-:W-:Y:S01]  /*5660*/  UMOV UR11, UR35 ;  /* 0x00000023000b7c82 */ /* 0x000fe20008000000 */
[----:B------:R-:W-:Y:S01]  /*5670*/  IMAD.U32 R9, RZ, RZ, UR6 ;  /* 0x00000006ff097e24 */ /* 0x000fe2000f8e00ff */
[----:B------:R-:W-:Y:S01]  /*5680*/  UMOV UR12, UR44 ;  /* 0x0000002c000c7c82 */ /* 0x000fe20008000000 */
[----:B------:R-:W-:Y:S01]  /*5690*/  IMAD.U32 R8, RZ, RZ, UR7 ;  /* 0x00000007ff087e24 */ /* 0x000fe2000f8e00ff */
[----:B------:R-:W-:Y:S02]  /*56a0*/  UPRMT UR6, UR45, 0x654, UR9 ;  /* 0x000006542d067896 */ /* 0x000fe40008000009 */
[----:B------:R-:W-:Y:S02]  /*56b0*/  @!P4 R2UR UR17, R9 ;  /* 0x000000000911c2ca */ /* 0x000fe400000e0000 */
[----:B------:R-:W-:Y:S02]  /*56c0*/  @!P4 R2UR UR16, R8 ;  /* 0x000000000810c2ca */ /* 0x000fe400000e0000 */
[----:B------:R-:W3:Y:S11]  /*56d0*/  LDC.64 R8, c[0x0][0xf10] ;  /* 0x0003c400ff087b82 */ /* 0x000ef60000000a00 */
[----:B------:R4:W-:Y:S01]  /*56e0*/  @!UP0 UTMALDG.3D [UR8], [UR16], desc[UR14] ;  /* 0x00000e08100085b4 */ /* 0x0009e20008011000 */
[----:B------:R5:W-:Y:S01]  /*56f0*/  @!P4 SYNCS.ARRIVE.TRANS64.RED.A0TR RZ, [UR4+0x160], R0 ;  /* 0x00016000ffffc9a7 */ /* 0x000be20008300404 */
[C---:B---3--:R-:W-:Y:S01]  /*5700*/  @!P1 IMAD.HI.U32 R8, R11.reuse, R8, RZ ;  /* 0x000000080b089227 */ /* 0x048fe200078e00ff */
[----:B--2---:R-:W-:Y:S02]  /*5710*/  @!P1 ISETP.NE.AND P0, PT, R12, 0x1, PT ;  /* 0x000000010c00980c */ /* 0x004fe40003f05270 */
[----:B-1----:R-:W-:Y:S01]  /*5720*/  @!P1 ISETP.NE.AND P2, PT, R2, 0x1, PT ;  /* 0x000000010200980c */ /* 0x002fe20003f45270 */
[----:B------:R-:W-:Y:S01]  /*5730*/  SYNCS.ARRIVE.TRANS64.RED.A1T0 RZ, [UR6], RZ ;  /* 0x000000ffffff79a7 */ /* 0x000fe20008100406 */
[C---:B------:R-:W-:Y:S01]  /*5740*/  @!P1 IMAD.HI.U32 R13, R10.reuse, R13, RZ ;  /* 0x0000000d0a0d9227 */ /* 0x040fe200078e00ff */
[----:B------:R-:W-:Y:S04]  /*5750*/  @!P1 SHF.R.U32.HI R8, RZ, R9, R8 ;  /* 0x00000009ff089219 */ /* 0x000fe80000011608 */
[----:B------:R-:W-:Y:S01]  /*5760*/  @!P1 SEL R8, R11, R8, !P2 ;  /* 0x000000080b089207 */ /* 0x000fe20005000000 */
[----:B------:R-:W1:Y:S01]  /*5770*/  SYNCS.PHASECHK.TRANS64.TRYWAIT P5, [UR4+0x188], R28 ;  /* 0x0001881cff0075a7 */ /* 0x000e6200080a1104 */
[----:B-----5:R-:W2:Y:S02]  /*5780*/  @!P1 LDC R0, c[0x0][0xf20] ;  /* 0x0003c800ff009b82 */ /* 0x020ea40000000800 */
[----:B--2---:R-:W-:Y:S04]  /*5790*/  @!P1 SHF.R.U32.HI R0, RZ, R0, R13 ;  /* 0x00000000ff009219 */ /* 0x004fe8000001160d */
[----:B------:R-:W-:Y:S05]  /*57a0*/  @!P1 SEL R9, R10, R0, !P0 ;  /* 0x000000000a099207 */ /* 0x000fea0004000000 */
[----:B------:R-:W-:Y:S02]  /*57b0*/  @!P1 IMAD.IADD R0, R9, 0x1, -R8 ;  /* 0x0000000109009824 */ /* 0x000fe400078e0a08 */
[----:B------:R-:W-:Y:S02]  /*57c0*/  @!P1 IMAD.IADD R8, R8, 0x1, -R9 ;  /* 0x0000000108089824 */ /* 0x000fe400078e0a09 */
[----:B------:R-:W-:Y:S02]  /*57d0*/  @!P1 IMAD R11, R0, R2, R11 ;  /* 0x00000002000b9224 */ /* 0x000fe400078e020b */
[----:B------:R-:W-:Y:S01]  /*57e0*/  @!P1 IMAD R10, R8, R12, R10 ;  /* 0x0000000c080a9224 */ /* 0x000fe200078e020a */
[----:B-1--4-:R-:W-:Y:S06]  /*57f0*/  @!P5 BRA `(.L_x_104) ;  /* 0x0000005000f4d947 */ /* 0x012fec0003800000 */
.L_x_224:
[----:B------:R-:W-:Y:S01]  /*5800*/  @!P4 IADD3 R2, P0, PT, R34, 0x980, RZ ;  /* 0x000009802202c810 */ /* 0x000fe20007f1e0ff */
[----:B------:R-:W-:Y:S01]  /*5810*/  VOTEU.ALL UP0, P4 ;  /* 0x0000000000ff7886 */ /* 0x000fe20002000000 */
[----:B------:R-:W-:Y:S01]  /*5820*/  UMOV UR12, 0x0 ;  /* 0x00000000000c7882 */ /* 0x000fe20000000000 */
[----:B------:R-:W-:Y:S01]  /*5830*/  UMOV UR13, 0x10000000 ;  /* 0x10000000000d7882 */ /* 0x000fe20000000000 */
[----:B------:R-:W-:Y:S01]  /*5840*/  @!P4 R2UR UR7, R2 ;  /* 0x000000000207c2ca */ /* 0x000fe200000e0000 */
[----:B-1----:R-:W-:Y:S01]  /*5850*/  @!P4 IMAD.X R0, RZ, RZ, R35, P0 ;  /* 0x000000ffff00c224 */ /* 0x002fe200000e0623 */
[----:B------:R-:W-:Y:S01]  /*5860*/  @!UP0 UIADD3 UR18, UPT, UPT, UR34, 0x60, URZ ;  /* 0x0000006022128890 */ /* 0x000fe2000fffe0ff */
[----:B------:R-:W-:Y:S01]  /*5870*/  IMAD.IADD R2, R10, 0x1, R86 ;  /* 0x000000010a027824 */ /* 0x000fe200078e0256 */
[----:B------:R-:W-:Y:S01]  /*5880*/  @!UP0 UIADD3 UR16, UPT, UPT, UR4, 0x6400, URZ ;  /* 0x0000640004108890 */ /* 0x000fe2000fffe0ff */
[----:B------:R-:W-:Y:S01]  /*5890*/  ISETP.NE.AND P0, PT, R31, 0x2, PT ;  /* 0x000000021f00780c */ /* 0x000fe20003f05270 */
[----:B------:R-:W-:Y:S01]  /*58a0*/  @!UP0 UIADD3 UR17, UPT, UPT, UR4, 0x168, URZ ;  /* 0x0000016804118890 */ /* 0x000fe2000fffe0ff */
[----:B------:R-:W-:Y:S01]  /*58b0*/  @!P4 R2UR UR6, R0 ;  /* 0x000000000006c2ca */ /* 0x000fe200000e0000 */
[----:B------:R-:W-:Y:S01]  /*58c0*/  VOTEU.ALL UP0, P4 ;  /* 0x0000000000ff7886 */ /* 0x000fe20002000000 */
[----:B------:R-:W-:Y:S01]  /*58d0*/  UMOV UR19, UR35 ;  /* 0x0000002300137c82 */ /* 0x000fe20008000000 */
[----:B------:R-:W-:Y:S01]  /*58e0*/  UMOV UR20, UR44 ;  /* 0x0000002c00147c82 */ /* 0x000fe20008000000 */
[----:B------:R-:W-:Y:S01]  /*58f0*/  IMAD.IADD R0, R11, 0x1, R87 ;  /* 0x000000010b007824 */ /* 0x000fe200078e0257 */
[----:B------:R-:W-:Y:S01]  /*5900*/  R2UR UR11, R2 ;  /* 0x00000000020b72ca */ /* 0x000fe200000e0000 */
[----:B------:R-:W-:Y:S01]  /*5910*/  IMAD.U32 R8, RZ, RZ, UR7 ;  /* 0x00000007ff087e24 */ /* 0x000fe2000f8e00ff */
[----:B------:R-:W-:Y:S02]  /*5920*/  @P3 R2UR UR44, R29 ;  /* 0x000000001d2c32ca */ /* 0x000fe400000e0000 */
[----:B------:R-:W-:Y:S02]  /*5930*/  R2UR UR27, R0 ;  /* 0x00000000001b72ca */ /* 0x000fe400000e0000 */
[----:B------:R-:W-:Y:S02]  /*5940*/  SEL R0, RZ, 0x1, P0 ;  /* 0x00000001ff007807 */ /* 0x000fe40000000000 */
[----:B------:R-:W-:Y:S01]  /*5950*/  IMAD.U32 R9, RZ, RZ, UR6 ;  /* 0x00000006ff097e24 */ /* 0x000fe2000f8e00ff */
[----:B------:R-:W-:Y:S02]  /*5960*/  @!P4 R2UR UR6, R8 ;  /* 0x000000000806c2ca */ /* 0x000fe400000e0000 */
[----:B------:R-:W-:Y:S02]  /*5970*/  LOP3.LUT R30, R30, R0, RZ, 0x3c, !PT ;  /* 0x000000001e1e7212 */ /* 0x000fe400078e3cff */
[----:B------:R-:W-:Y:S02]  /*5980*/  @!P4 R2UR UR7, R9 ;  /* 0x000000000907c2ca */ /* 0x000fe400000e0000 */
[----:B------:R-:W-:Y:S02]  /*5990*/  LOP3.LUT R32, R32, 0x1, RZ, 0x3c, !PT ;  /* 0x0000000120207812 */ /* 0x000fe400078e3cff */
[----:B------:R-:W-:Y:S09]  /*59a0*/  SEL R31, R31, RZ, P0 ;  /* 0x000000ff1f1f7207 */ /* 0x000ff20000000000 */
[----:B------:R2:W-:Y:S01]  /*59b0*/  @!UP0 UTMALDG.3D [UR16], [UR6], desc[UR12] ;  /* 0x00000c10060085b4 */ /* 0x0005e20008011000 */
[----:B------:R2:W-:Y:S01]  /*59c0*/  @!P4 SYNCS.ARRIVE.TRANS64.RED.A0TR RZ, [UR4+0x168], R27 ;  /* 0x0001681bffffc9a7 */ /* 0x0005e20008300404 */
[----:B------:R-:W-:Y:S01]  /*59d0*/  UPLOP3.LUT UP0, UPT, UPT, UPT, UPT, 0x80, 0x8 ;  /* 0x000000000008789c */ /* 0x000fe20003f0f070 */
[----:B------:R-:W-:Y:S01]  /*59e0*/  SYNCS.ARRIVE.TRANS64.RED.A1T0 RZ, [UR5], RZ ;  /* 0x000000ffffff79a7 */ /* 0x000fe20008100405 */
[----:B------:R-:W-:Y:S09]  /*59f0*/  @P3 BRA `(.L_x_105) ;  /* 0xfffffff0009c3947 */ /* 0x000ff2000383ffff */
[----:B------:R-:W-:-:S04]  /*5a00*/  SHF.L.U32 R2, R32, 0x1f, RZ ;  /* 0x0000001f20027819 */ /* 0x000fc800000006ff */
[----:B------:R-:W1:Y:S02]  /*5a10*/  SYNCS.PHASECHK.TRANS64.TRYWAIT P0, [UR4+0x170], R2 ;  /* 0x00017002ff0075a7 */ /* 0x000e640008001104 */
[----:B-1----:R-:W-:Y:S05]  /*5a20*/  @!P0 BRA `(.L_x_106) ;  /* 0x0000005000808947 */ /* 0x002fea0003800000 */
.L_x_226:
[----:B------:R-:W3:Y:S02]  /*5a30*/  SYNCS.PHASECHK.TRANS64.TRYWAIT P0, [UR4+0x178], R2 ;  /* 0x00017802ff0075a7 */ /* 0x000ee40008001104 */
[----:B---3--:R-:W-:Y:S05]  /*5a40*/  @!P0 BRA `(.L_x_107) ;  /* 0x0000005000908947 */ /* 0x008fea0003800000 */
.L_x_228:
[----:B------:R-:W3:Y:S02]  /*5a50*/  SYNCS.PHASECHK.TRANS64.TRYWAIT P0, [UR4+0x180], R2 ;  /* 0x00018002ff0075a7 */ /* 0x000ee40008001104 */
[----:B---3--:R-:W-:Y:S05]  /*5a60*/  @!P0 BRA `(.L_x_108) ;  /* 0x0000005000a08947 */ /* 0x008fea0003800000 */
.L_x_230:
[----:B-1----:R-:W-:-:S07]  /*5a70*/  MOV R0, UR4 ;  /* 0x0000000400007c02 */ /* 0x002fce0008000f00 */
.L_x_109:
[----:B-1----:R-:W-:-:S04]  /*5a80*/  SHF.L.U32 R2, R32, 0x1f, RZ ;  /* 0x0000001f20027819 */ /* 0x002fc800000006ff */
[----:B------:R1:W3:Y:S03]  /*5a90*/  SYNCS.PHASECHK.TRANS64.TRYWAIT P0, [R0+URZ+0x188], R2 ;  /* 0x00018802000075a7 */ /* 0x0002e600080011ff */
[----:B---3--:R-:W-:Y:S05]  /*5aa0*/  @!P0 NANOSLEEP.SYNCS 0x989680 ;  /* 0x009896800000895d */ /* 0x008fea0003900000 */
[----:B------:R-:W3:Y:S02]  /*5ab0*/  @!P0 SYNCS.PHASECHK.TRANS64 P0, [R0+URZ+0x188], R2 ;  /* 0x00018802000085a7 */ /* 0x000ee400080010ff */
[----:B--23--:R-:W-:Y:S05]  /*5ac0*/  @P0 EXIT ;  /* 0x000000000000094d */ /* 0x00cfea0003800000 */
[----:B------:R-:W-:Y:S05]  /*5ad0*/  BRA `(.L_x_109) ;  /* 0xfffffffc00e87947 */ /* 0x000fea000383ffff */
.L_x_94:
[----:B------:R-:W-:-:S06]  /*5ae0*/  UISETP.GE.AND UP0, UPT, UR10, 0x4, UPT ;  /* 0x000000040a00788c */ /* 0x000fcc000bf06270 */
[----:B------:R-:W-:-:S13]  /*5af0*/  PLOP3.LUT P0, PT, PT, PT, UP0, 0x80, 0x8 ;  /* 0x000000000008781c */ /* 0x000fda0003f0f008 */
[----:B------:R-:W-:Y:S05]  /*5b00*/  @!P0 EXIT ;  /* 0x000000000000894d */ /* 0x000fea0003800000 */
[----:B------:R-:W-:Y:S01]  /*5b10*/  BAR.SYNC.DEFER_BLOCKING 0x6, 0xa0 ;  /* 0x0182800000007b1d */ /* 0x000fe20000010000 */
[C---:B------:R-:W-:Y:S01]  /*5b20*/  IMAD.SHL.U32 R2, R101.reuse, 0x20, RZ ;  /* 0x0000002065027824 */ /* 0x040fe200078e00ff */
[C---:B------:R-:W-:Y:S01]  /*5b30*/  SHF.L.U32 R46, R101.reuse, 0x10, RZ ;  /* 0x00000010652e7819 */ /* 0x040fe200000006ff */
[C---:B------:R-:W-:Y:S01]  /*5b40*/  IMAD.SHL.U32 R100, R101.reuse, 0x4, RZ ;  /* 0x0000000465647824 */ /* 0x040fe200078e00ff */
[C---:B------:R-:W-:Y:S01]  /*5b50*/  LOP3.LUT R102, R101.reuse, 0x60, RZ, 0xc0, !PT ;  /* 0x0000006065667812 */ /* 0x040fe200078ec0ff */
[----:B------:R-:W-:Y:S01]  /*5b60*/  HFMA2 R97, -RZ, RZ, 0, 5.9604644775390625e-08 ;  /* 0x00000001ff617431 */ /* 0x000fe200000001ff */
[----:B------:R-:W-:Y:S02]  /*5b70*/  UMOV UR49, 0x400 ;  /* 0x0000040000317882 */ /* 0x000fe40000000000 */
[----:B------:R-:W1:Y:S01]  /*5b80*/  LDC R91, c[0x0][0x370] ;  /* 0x0000dc00ff5b7b82 */ /* 0x000e620000000800 */
[----:B------:R-:W-:Y:S01]  /*5b90*/  ULEA UR49, UR45, UR49, 0x18 ;  /* 0x000000312d317291 */ /* 0x000fe2000f8ec0ff */
[----:B------:R-:W-:Y:S01]  /*5ba0*/  LOP3.LUT R3, R2, 0xc0, RZ, 0xc0, !PT ;  /* 0x000000c002037812 */ /* 0x000fe200078ec0ff */
[----:B------:R-:W-:Y:S01]  /*5bb0*/  HFMA2 R95, -RZ, RZ, 0, 0 ;  /* 0x00000000ff5f7431 */ /* 0x000fe200000001ff */
[----:B------:R-:W-:Y:S01]  /*5bc0*/  LOP3.LUT R99, R101, 0x2, RZ, 0xc0, !PT ;  /* 0x0000000265637812 */ /* 0x000fe200078ec0ff */
[----:B------:R-:W-:Y:S01]  /*5bd0*/  UIADD3 UR4, UPT, UPT, UR49, 0x400, URZ ;  /* 0x0000040031047890 */ /* 0x000fe2000fffe0ff */
[----:B------:R-:W-:Y:S01]  /*5be0*/  LOP3.LUT R100, R3, 0x18, R100, 0xf8, !PT ;  /* 0x0000001803647812 */ /* 0x000fe200078ef864 */
[----:B------:R-:W-:Y:S01]  /*5bf0*/  IMAD.MOV.U32 R45, RZ, RZ, RZ ;  /* 0x000000ffff2d7224 */ /* 0x000fe200078e00ff */
[----:B------:R-:W3:Y:S01]  /*5c00*/  LDC R42, c[0x0][0xf0c] ;  /* 0x0003c300ff2a7b82 */ /* 0x000ee20000000800 */
[----:B------:R-:W-:Y:S01]  /*5c10*/  LOP3.LUT R46, R46, 0x600000, RZ, 0xc0, !PT ;  /* 0x006000002e2e7812 */ /* 0x000fe200078ec0ff */
[----:B------:R-:W-:Y:S01]  /*5c20*/  IMAD.MOV.U32 R105, RZ, RZ, RZ ;  /* 0x000000ffff697224 */ /* 0x000fe200078e00ff */
[----:B------:R-:W-:Y:S01]  /*5c30*/  LOP3.LUT R100, R100, 0xf20, R2, 0xf8, !PT ;  /* 0x00000f2064647812 */ /* 0x000fe200078ef802 */
[----:B------:R-:W-:Y:S01]  /*5c40*/  IMAD.U32 R93, RZ, RZ, UR4 ;  /* 0x00000004ff5d7e24 */ /* 0x000fe2000f8e00ff */
[----:B------:R-:W-:Y:S01]  /*5c50*/  LOP3.LUT R101, R101, 0x4, RZ, 0xc0, !PT ;  /* 0x0000000465657812 */ /* 0x000fe200078ec0ff */
[----:B------:R-:W4:Y:S01]  /*5c60*/  LDCU.64 UR52, c[0x0][0x348] ;  /* 0x00006900ff3477ac */ /* 0x000f220008000a00 */
[----:B------:R-:W-:Y:S01]  /*5c70*/  MOV R96, RZ ;  /* 0x000000ff00607202 */ /* 0x000fe20000000f00 */
[----:B------:R-:W1:Y:S01]  /*5c80*/  LDC R89, c[0x0][0xf20] ;  /* 0x0003c800ff597b82 */ /* 0x000e620000000800 */
[----:B------:R-:W2:Y:S01]  /*5c90*/  LDS R0, [UR49+0x230] ;  /* 0x00023031ff007984 */ /* 0x000ea20008000800 */
[----:B------:R-:W-:Y:S01]  /*5ca0*/  IMAD R100, R100, 0x2, R93 ;  /* 0x0000000264647824 */ /* 0x000fe200078e025d */
[----:B------:R-:W1:Y:S03]  /*5cb0*/  LDCU.64 UR40, c[0x0][0xc88] ;  /* 0x00019100ff2877ac */ /* 0x000e660008000a00 */
[--C-:B------:R-:W-:Y:S01]  /*5cc0*/  IMAD R99, R99, -0x10, R100.reuse ;  /* 0xfffffff063637824 */ /* 0x100fe200078e0264 */
[----:B------:R-:W1:Y:S01]  /*5cd0*/  LDCU.64 UR42, c[0x0][0xc90] ;  /* 0x00019200ff2a77ac */ /* 0x000e620008000a00 */
[----:B------:R-:W1:Y:S01]  /*5ce0*/  LDC R41, c[0x0][0xf30] ;  /* 0x0003cc00ff297b82 */ /* 0x000e620000000800 */
[----:B------:R-:W-:Y:S01]  /*5cf0*/  IMAD R98, R101, -0x10, R100 ;  /* 0xfffffff065627824 */ /* 0x000fe200078e0264 */
[----:B------:R-:W-:Y:S01]  /*5d00*/  UMOV UR50, URZ ;  /* 0x000000ff00327c82 */ /* 0x000fe20008000000 */
[----:B------:R-:W-:-:S05]  /*5d10*/  UMOV UR51, URZ ;  /* 0x000000ff00337c82 */ /* 0x000fca0008000000 */
[----:B------:R-:W1:Y:S08]  /*5d20*/  LDC.64 R84, c[0x0][0xf10] ;  /* 0x0003c400ff547b82 */ /* 0x000e700000000a00 */
[----:B------:R-:W1:Y:S08]  /*5d30*/  LDC.64 R38, c[0x0][0xf18] ;  /* 0x0003c600ff267b82 */ /* 0x000e700000000a00 */
[----:B------:R-:W1:Y:S08]  /*5d40*/  LDC.64 R36, c[0x0][0xf28] ;  /* 0x0003ca00ff247b82 */ /* 0x000e700000000a00 */
[----:B------:R-:W1:Y:S01]  /*5d50*/  LDC.64 R82, c[0x0][0xcb0] ;  /* 0x00032c00ff527b82 */ /* 0x000e620000000a00 */
[----:B--2---:R-:W-:-:S07]  /*5d60*/  IMAD.IADD R46, R0, 0x1, R46 ;  /* 0x00000001002e7824 */ /* 0x004fce00078e022e */
[----:B------:R-:W2:Y:S08]  /*5d70*/  LDC.64 R80, c[0x0][0xca8] ;  /* 0x00032a00ff507b82 */ /* 0x000eb00000000a00 */
[----:B---34-:R-:W1:Y:S02]  /*5d80*/  LDC R90, c[0x0][0x374] ;  /* 0x0000dd00ff5a7b82 */ /* 0x018e640000000800 */
.L_x_153:
[----:B------:R-:W-:Y:S02]  /*5d90*/  LEA R0, R105, UR49, 0x3 ;  /* 0x0000003169007c11 */ /* 0x000fe4000f8e18ff */
[----:B------:R-:W-:Y:S02]  /*5da0*/  SHF.L.U32 R2, R95, 0x1f, RZ ;  /* 0x0000001f5f027819 */ /* 0x000fe400000006ff */
[----:B-1----:R-:W-:Y:S02]  /*5db0*/  LEA R16, R105, UR49, 0x4 ;  /* 0x0000003169107c11 */ /* 0x002fe4000f8e20ff */
[----:B---3--:R-:W3:Y:S02]  /*5dc0*/  SYNCS.PHASECHK.TRANS64.TRYWAIT P0, [R0+URZ+0x1a0], R2 ;  /* 0x0001a002000075a7 */ /* 0x008ee400080011ff */
[----:B---3--:R-:W-:Y:S05]  /*5dd0*/  @!P0 BRA `(.L_x_110) ;  /* 0x0000004c00dc8947 */ /* 0x008fea0003800000 */
.L_x_231:
[----:B------:R-:W4:Y:S01]  /*5de0*/  LDC.64 R10, c[0x0][0xf10] ;  /* 0x0003c400ff0a7b82 */ /* 0x000f220000000a00 */
[----:B------:R-:W2:Y:S01]  /*5df0*/  LDS.128 R16, [R16+0x210] ;  /* 0x0002100010107984 */ /* 0x000ea20000000c00 */
[----:B-1----:R-:W-:Y:S01]  /*5e00*/  ISETP.NE.AND P1, PT, R41, 0x1, PT ;  /* 0x000000012900780c */ /* 0x002fe20003f25270 */
[----:B---3--:R-:W-:Y:S01]  /*5e10*/  VIADD R0, R0, 0x1b0 ;  /* 0x000001b000007836 */ /* 0x008fe20000000000 */
[----:B------:R-:W-:Y:S04]  /*5e20*/  ISETP.GE.AND P0, PT, R40, 0x1, PT ;  /* 0x000000012800780c */ /* 0x000fe80003f06270 */
[----:B------:R-:W1:Y:S01]  /*5e30*/  LDC.64 R8, c[0x0][0xf18] ;  /* 0x0003c600ff087b82 */ /* 0x000e620000000a00 */
[----:B------:R-:W-:Y:S01]  /*5e40*/  PRMT R0, RZ, 0x654, R0 ;  /* 0x00000654ff007816 */ /* 0x000fe20000000000 */
[----:B------:R-:W-:Y:S01]  /*5e50*/  @!PT LDS RZ, [RZ] ;  /* 0x00000000fffff984 */ /* 0x000fe20000000800 */
[----:B------:R-:W-:Y:S01]  /*5e60*/  @!PT LDS RZ, [RZ] ;  /* 0x00000000fffff984 */ /* 0x000fe20000000800 */
[----:B------:R-:W-:Y:S01]  /*5e70*/  @!PT LDS RZ, [RZ] ;  /* 0x00000000fffff984 */ /* 0x000fe20000000800 */
[----:B------:R-:W-:Y:S01]  /*5e80*/  @!PT LDS RZ, [RZ] ;  /* 0x00000000fffff984 */ /* 0x000fe20000000800 */
[----:B------:R3:W-:Y:S06]  /*5e90*/  MEMBAR.ALL.CTA ;  /* 0x0000000000007992 */ /* 0x0007ec0000008000 */
[----:B---3--:R-:W3:Y:S01]  /*5ea0*/  FENCE.VIEW.ASYNC.S ;  /* 0x00000000000073c6 */ /* 0x008ee20000000000 */
[----:B------:R-:W1:Y:S08]  /*5eb0*/  @!P1 LDC R12, c[0x0][0xf20] ;  /* 0x0003c800ff0c9b82 */ /* 0x000e700000000800 */
[----:B------:R-:W1:Y:S01]  /*5ec0*/  @!P1 LDC R7, c[0x0][0xf0c] ;  /* 0x0003c300ff079b82 */ /* 0x000e620000000800 */
[----:B---3--:R3:W-:Y:S01]  /*5ed0*/  SYNCS.ARRIVE.TRANS64.RED.A1T0 RZ, [R0+URZ], RZ ;  /* 0x000000ff00ff79a7 */ /* 0x0087e200081004ff */
[----:B--2---:R-:W-:Y:S04]  /*5ee0*/  LOP3.LUT P4, RZ, R18, 0x1, RZ, 0xc0, !PT ;  /* 0x0000000112ff7812 */ /* 0x004fe8000788c0ff */
[----:B------:R-:W-:Y:S09]  /*5ef0*/  P2R R103, PR, RZ, 0x10 ;  /* 0x00000010ff677803 */ /* 0x000ff20000000000 */
[----:B------:R-:W-:Y:S02]  /*5f00*/  @P4 MOV R44, R16 ;  /* 0x00000010002c4202 */ /* 0x000fe40000000f00 */
[----:B------:R-:W-:Y:S01]  /*5f10*/  @P4 LOP3.LUT R43, R17, 0xffff, RZ, 0xc0, !PT ;  /* 0x0000ffff112b4812 */ /* 0x000fe200078ec0ff */
[----:B---34-:R-:W-:Y:S06]  /*5f20*/  @!P0 BRA `(.L_x_111) ;  /* 0x0000000000a48947 */ /* 0x018fec0003800000 */
[----:B------:R-:W-:Y:S01]  /*5f30*/  IMAD.HI.U32 R0, R90, R39, RZ ;  /* 0x000000275a007227 */ /* 0x000fe200078e00ff */
[----:B------:R-:W-:Y:S02]  /*5f40*/  ISETP.NE.AND P0, PT, R38, 0x1, PT ;  /* 0x000000012600780c */ /* 0x000fe40003f05270 */
[----:B------:R-:W-:Y:S01]  /*5f50*/  ISETP.NE.AND P2, PT, R40, 0x1, PT ;  /* 0x000000012800780c */ /* 0x000fe20003f45270 */
[----:B------:R-:W-:Y:S01]  /*5f60*/  IMAD.HI.U32 R4, R91, R84, RZ ;  /* 0x000000545b047227 */ /* 0x000fe200078e00ff */
[----:B------:R-:W-:Y:S02]  /*5f70*/  SHF.R.U32.HI R0, RZ, R89, R0 ;  /* 0x00000059ff007219 */ /* 0x000fe40000011600 */
[----:B------:R-:W-:Y:S01]  /*5f80*/  ISETP.NE.AND P3, PT, R42, 0x1, PT ;  /* 0x000000012a00780c */ /* 0x000fe20003f65270 */
[----:B------:R-:W-:Y:S01]  /*5f90*/  IMAD.HI.U32 R6, R43, R39, RZ ;  /* 0x000000272b067227 */ /* 0x000fe200078e00ff */
[-C--:B------:R-:W-:Y:S02]  /*5fa0*/  SHF.R.U32.HI R4, RZ, R85.reuse, R4 ;  /* 0x00000055ff047219 */ /* 0x080fe40000011604 */
[----:B------:R-:W-:Y:S01]  /*5fb0*/  SEL R0, R90, R0, !P0 ;  /* 0x000000005a007207 */ /* 0x000fe20004000000 */
[----:B------:R-:W-:Y:S01]  /*5fc0*/  IMAD.HI.U32 R5, R44, R84, RZ ;  /* 0x000000542c057227 */ /* 0x000fe200078e00ff */
[----:B------:R-:W-:Y:S03]  /*5fd0*/  SEL R4, R91, R4, !P3 ;  /* 0x000000045b047207 */ /* 0x000fe60005800000 */
[-C--:B------:R-:W-:Y:S01]  /*5fe0*/  IMAD.HI.U32 R3, R0, R36.reuse, RZ ;  /* 0x0000002400037227 */ /* 0x080fe200078e00ff */
[----:B------:R-:W-:Y:S03]  /*5ff0*/  SHF.R.U32.HI R5, RZ, R85, R5 ;  /* 0x00000055ff057219 */ /* 0x000fe60000011605 */
[----:B------:R-:W-:Y:S01]  /*6000*/  IMAD.HI.U32 R2, R4, R36, RZ ;  /* 0x0000002404027227 */ /* 0x000fe200078e00ff */
[----:B------:R-:W-:Y:S02]  /*6010*/  @P2 SHF.R.U32.HI R0, RZ, R37, R3 ;  /* 0x00000025ff002219 */ /* 0x000fe40000011603 */
[----:B------:R-:W-:Y:S02]  /*6020*/  SHF.R.U32.HI R3, RZ, R89, R6 ;  /* 0x00000059ff037219 */ /* 0x000fe40000011606 */
[----:B------:R-:W-:Y:S01]  /*6030*/  @P2 SHF.R.U32.HI R4, RZ, R37, R2 ;  /* 0x00000025ff042219 */ /* 0x000fe20000011602 */
[----:B------:R-:W-:Y:S01]  /*6040*/  IMAD R0, R40, R0, RZ ;  /* 0x0000000028007224 */ /* 0x000fe200078e02ff */
[----:B------:R-:W-:Y:S02]  /*6050*/  SEL R3, R43, R3, !P0 ;  /* 0x000000032b037207 */ /* 0x000fe40004000000 */
[----:B------:R-:W-:Y:S01]  /*6060*/  SEL R2, R44, R5, !P3 ;  /* 0x000000052c027207 */ /* 0x000fe20005800000 */
[----:B------:R-:W-:Y:S01]  /*6070*/  IMAD R5, R40, R4, RZ ;  /* 0x0000000428057224 */ /* 0x000fe200078e02ff */
[C---:B------:R-:W-:Y:S01]  /*6080*/  ISETP.GE.AND P0, PT, R3.reuse, R0, PT ;  /* 0x000000000300720c */ /* 0x040fe20003f06270 */
[C---:B------:R-:W-:Y:S03]  /*6090*/  IMAD.HI.U32 R0, R3.reuse, R36, RZ ;  /* 0x0000002403007227 */ /* 0x040fe600078e00ff */
[C---:B------:R-:W-:Y:S02]  /*60a0*/  ISETP.GE.OR P0, PT, R2.reuse, R5, P0 ;  /* 0x000000050200720c */ /* 0x040fe40000706670 */
[----:B------:R-:W-:Y:S04]  /*60b0*/  SHF.R.U32.HI R0, RZ, R37, R0 ;  /* 0x00000025ff007219 */ /* 0x000fe80000011600 */
[C---:B------:R-:W-:Y:S05]  /*60c0*/  SEL R6, R3.reuse, R0, !P2 ;  /* 0x0000000003067207 */ /* 0x040fea0005000000 */
        /* <DEDUP_REMOVED lines=14> */
[----:B------:R-:W-:Y:S07]  /*61b0*/  IMAD R43, R3, R38, R43 ;  /* 0x00000026032b7224 */ /* 0x000fee00078e022b */
.L_x_111:
[----:B-1----:R-:W-:Y:S01]  /*61c0*/  @!P1 IMAD.HI.U32 R2, R43, R9, RZ ;  /* 0x000000092b029227 */ /* 0x002fe200078e00ff */
[----:B------:R-:W-:Y:S01]  /*61d0*/  @!P1 ISETP.NE.AND P0, PT, R8, 0x1, PT ;  /* 0x000000010800980c */ /* 0x000fe20003f05270 */
[----:B------:R-:W-:Y:S01]  /*61e0*/  USHF.L.U32 UR38, UR27, 0x7, URZ ;  /* 0x000000071b267899 */ /* 0x000fe200080006ff */
[----:B------:R-:W-:Y:S01]  /*61f0*/  @!P1 ISETP.NE.AND P2, PT, R7, 0x1, PT ;  /* 0x000000010700980c */ /* 0x000fe20003f45270 */
[C---:B------:R-:W-:Y:S01]  /*6200*/  @!P1 IMAD.HI.U32 R0, R44.reuse, R10, RZ ;  /* 0x0000000a2c009227 */ /* 0x040fe200078e00ff */
[----:B------:R-:W-:Y:S01]  /*6210*/  @!P1 SHF.R.U32.HI R2, RZ, R12, R2 ;  /* 0x0000000cff029219 */ /* 0x000fe20000011602 */
[----:B------:R-:W-:Y:S01]  /*6220*/  USHF.L.U32 UR37, UR11, 0x7, URZ ;  /* 0x000000070b257899 */ /* 0x000fe200080006ff */
[----:B------:R-:W-:Y:S01]  /*6230*/  @P4 SHF.R.U32.HI R94, RZ, 0x10, R17 ;  /* 0x00000010ff5e4819 */ /* 0x000fe20000011611 */
[----:B------:R-:W-:Y:S01]  /*6240*/  VIADD R105, R105, 0x1 ;  /* 0x0000000169697836 */ /* 0x000fe20000000000 */
[----:B------:R-:W-:Y:S01]  /*6250*/  @!P1 SEL R2, R43, R2, !P0 ;  /* 0x000000022b029207 */ /* 0x000fe20004000000 */
[----:B------:R-:W-:Y:S01]  /*6260*/  BSSY.RECONVERGENT B6, `(.L_x_112) ;  /* 0x0000028000067945 */ /* 0x000fe20003800200 */
[----:B------:R-:W-:Y:S02]  /*6270*/  @!P1 SHF.R.U32.HI R0, RZ, R11, R0 ;  /* 0x0000000bff009219 */ /* 0x000fe40000011600 */
[----:B------:R-:W-:Y:S02]  /*6280*/  LOP3.LUT P0, RZ, R93, 0x1b0, RZ, 0xc0, !PT ;  /* 0x000001b05dff7812 */ /* 0x000fe4000780c0ff */
[----:B------:R-:W-:Y:S05]  /*6290*/  @!P1 SEL R3, R44, R0, !P2 ;  /* 0x000000002c039207 */ /* 0x000fea0005000000 */
[----:B------:R-:W-:Y:S02]  /*62a0*/  @!P1 IMAD.IADD R0, R2, 0x1, -R3 ;  /* 0x0000000102009824 */ /* 0x000fe400078e0a03 */
[----:B------:R-:W-:Y:S02]  /*62b0*/  @!P1 IMAD.IADD R2, R3, 0x1, -R2 ;  /* 0x0000000103029824 */ /* 0x000fe400078e0a02 */
[----:B------:R-:W-:Y:S02]  /*62c0*/  @!P1 IMAD R44, R0, R7, R44 ;  /* 0x00000007002c9224 */ /* 0x000fe400078e022c */
[----:B------:R-:W-:Y:S01]  /*62d0*/  @!P1 IMAD R43, R2, R8, R43 ;  /* 0x00000008022b9224 */ /* 0x000fe200078e022b */
[----:B------:R-:W-:Y:S06]  /*62e0*/  @!P0 BRA `(.L_x_113) ;  /* 0x00000000007c8947 */ /* 0x000fec0003800000 */
[----:B------:R-:W1:Y:S01]  /*62f0*/  LDCU.64 UR8, c[0x4][0x80] ;  /* 0x01001000ff0877ac */ /* 0x000e620008000a00 */
[----:B------:R-:W-:Y:S01]  /*6300*/  MOV R2, 0x0 ;  /* 0x0000000000027802 */ /* 0x000fe20000000f00 */
[----:B------:R-:W-:Y:S02]  /*6310*/  HFMA2 R12, -RZ, RZ, 0, 5.9604644775390625e-08 ;  /* 0x00000001ff0c7431 */ /* 0x000fe400000001ff */
[----:B------:R-:W-:Y:S01]  /*6320*/  IMAD.MOV.U32 R8, RZ, RZ, 0x70 ;  /* 0x00000070ff087424 */ /* 0x000fe200078e00ff */
[----:B------:R2:W3:Y:S01]  /*6330*/  LDC.64 R14, c[0x4][R2] ;  /* 0x01000000020e7b82 */ /* 0x0004e20000000a00 */
[----:B------:R-:W4:Y:S01]  /*6340*/  LDCU.64 UR6, c[0x4][0x88] ;  /* 0x01001100ff0677ac */ /* 0x000f220008000a00 */
[----:B------:R-:W-:Y:S01]  /*6350*/  IMAD.MOV.U32 R13, RZ, RZ, RZ ;  /* 0x000000ffff0d7224 */ /* 0x000fe200078e00ff */
[----:B------:R-:W2:Y:S01]  /*6360*/  LDCU.64 UR4, c[0x4][0x8] ;  /* 0x01000100ff0477ac */ /* 0x000ea20008000a00 */
[----:B-1----:R-:W-:Y:S01]  /*6370*/  MOV R5, UR9 ;  /* 0x0000000900057c02 */ /* 0x002fe20008000f00 */
[----:B------:R-:W-:Y:S01]  /*6380*/  IMAD.U32 R4, RZ, RZ, UR8 ;  /* 0x00000008ff047e24 */ /* 0x000fe2000f8e00ff */
[----:B----4-:R-:W-:Y:S01]  /*6390*/  MOV R7, UR7 ;  /* 0x0000000700077c02 */ /* 0x010fe20008000f00 */
[----:B------:R-:W-:Y:S01]  /*63a0*/  IMAD.U32 R6, RZ, RZ, UR6 ;  /* 0x00000006ff067e24 */ /* 0x000fe2000f8e00ff */
[----:B--2---:R-:W-:Y:S01]  /*63b0*/  MOV R11, UR5 ;  /* 0x00000005000b7c02 */ /* 0x004fe20008000f00 */
[----:B------:R-:W-:Y:S02]  /*63c0*/  IMAD.U32 R10, RZ, RZ, UR4 ;  /* 0x00000004ff0a7e24 */ /* 0x000fe4000f8e00ff */
[----:B------:R-:W-:Y:S07]  /*63d0*/  LEPC R20, `(.L_x_114) ;  /* 0x000000001014794e */ /* 0x000fee0000000000 */
[----:B---3-5:R-:W-:Y:S05]  /*63e0*/  CALL.ABS.NOINC R14 ;  /* 0x000000000e007343 */ /* 0x028fea0003c00000 */
.L_x_114:
[----:B------:R-:W1:Y:S01]  /*63f0*/  LDCU.64 UR8, c[0x4][0x80] ;  /* 0x01001000ff0877ac */ /* 0x000e620008000a00 */
[----:B------:R-:W2:Y:S01]  /*6400*/  LDC.64 R2, c[0x4][R2] ;  /* 0x0100000002027b82 */ /* 0x000ea20000000a00 */
[----:B------:R-:W-:Y:S02]  /*6410*/  HFMA2 R12, -RZ, RZ, 0, 5.9604644775390625e-08 ;  /* 0x00000001ff0c7431 */ /* 0x000fe400000001ff */
[----:B------:R-:W-:Y:S02]  /*6420*/  IMAD.MOV.U32 R8, RZ, RZ, 0x70 ;  /* 0x00000070ff087424 */ /* 0x000fe400078e00ff */
[----:B------:R-:W-:Y:S01]  /*6430*/  IMAD.MOV.U32 R13, RZ, RZ, RZ ;  /* 0x000000ffff0d7224 */ /* 0x000fe200078e00ff */
[----:B------:R-:W3:Y:S01]  /*6440*/  LDCU.64 UR6, c[0x4][0x88] ;  /* 0x01001100ff0677ac */ /* 0x000ee20008000a00 */
[----:B------:R-:W4:Y:S01]  /*6450*/  LDCU.64 UR4, c[0x4][0x8] ;  /* 0x01000100ff0477ac */ /* 0x000f220008000a00 */
[----:B-1----:R-:W-:Y:S02]  /*6460*/  MOV R4, UR8 ;  /* 0x0000000800047c02 */ /* 0x002fe40008000f00 */
[----:B------:R-:W-:Y:S02]  /*6470*/  MOV R5, UR9 ;  /* 0x0000000900057c02 */ /* 0x000fe40008000f00 */
[----:B---3--:R-:W-:Y:S01]  /*6480*/  MOV R7, UR7 ;  /* 0x0000000700077c02 */ /* 0x008fe20008000f00 */
[----:B------:R-:W-:Y:S01]  /*6490*/  IMAD.U32 R6, RZ, RZ, UR6 ;  /* 0x00000006ff067e24 */ /* 0x000fe2000f8e00ff */
[----:B----4-:R-:W-:Y:S01]  /*64a0*/  MOV R11, UR5 ;  /* 0x00000005000b7c02 */ /* 0x010fe20008000f00 */
[----:B------:R-:W-:Y:S02]  /*64b0*/  IMAD.U32 R10, RZ, RZ, UR4 ;  /* 0x00000004ff0a7e24 */ /* 0x000fe4000f8e00ff */
[----:B------:R-:W-:Y:S07]  /*64c0*/  LEPC R20, `(.L_x_113) ;  /* 0x000000001014794e */ /* 0x000fee0000000000 */
[----:B--2---:R-:W-:Y:S05]  /*64d0*/  CALL.ABS.NOINC R2 ;  /* 0x0000000002007343 */ /* 0x004fea0003c00000 */
.L_x_113:
[----:B------:R-:W-:Y:S05]  /*64e0*/  BSYNC.RECONVERGENT B6 ;  /* 0x0000000000067941 */ /* 0x000fea0003800200 */
.L_x_112:
[----:B------:R-:W-:Y:S01]  /*64f0*/  ISETP.NE.U32.AND P4, PT, R82, RZ, PT ;  /* 0x000000ff5200720c */ /* 0x000fe20003f85070 */
[----:B------:R-:W-:Y:S01]  /*6500*/  UISETP.NE.AND UP2, UPT, UR48, URZ, UPT ;  /* 0x000000ff3000728c */ /* 0x000fe2000bf45270 */
[----:B------:R-:W-:Y:S01]  /*6510*/  ISETP.NE.U32.AND P2, PT, RZ, UR40, PT ;  /* 0x00000028ff007c0c */ /* 0x000fe2000bf45070 */
[----:B------:R-:W-:Y:S01]  /*6520*/  UISETP.NE.U32.AND UP1, UPT, UR42, URZ, UPT ;  /* 0x000000ff2a00728c */ /* 0x000fe2000bf25070 */
[----:B------:R-:W-:Y:S01]  /*6530*/  ISETP.NE.AND.EX P4, PT, R83, RZ, PT, P4 ;  /* 0x000000ff5300720c */ /* 0x000fe20003f85340 */
[----:B------:R-:W-:Y:S01]  /*6540*/  UPLOP3.LUT UP0, UPT, UPT, UPT, UPT, 0x40, 0x4 ;  /* 0x000000000004789c */ /* 0x000fe20003f0e870 */
[----:B------:R-:W-:Y:S01]  /*6550*/  ISETP.NE.AND.EX P2, PT, RZ, UR41, PT, P2 ;  /* 0x00000029ff007c0c */ /* 0x000fe2000bf45320 */
[----:B------:R-:W-:Y:S01]  /*6560*/  UISETP.NE.AND.EX UP1, UPT, UR43, URZ, UPT, UP1 ;  /* 0x000000ff2b00728c */ /* 0x000fe2000bf25310 */
[----:B------:R-:W-:Y:S04]  /*6570*/  PLOP3.LUT P1, PT, PT, PT, UP2, 0x80, 0x8 ;  /* 0x000000000008781c */ /* 0x000fe80003f2f028 */
[----:B------:R-:W-:Y:S06]  /*6580*/  @UP2 UPLOP3.LUT UP0, UPT, UPT, UPT, UP1, 0x80, 0x8 ;  /* 0x000000000008289c */ /* 0x000fec0003f0f010 */
[----:B------:R-:W-:Y:S01]  /*6590*/  PLOP3.LUT P0, PT, PT, PT, UP0, 0x80, 0x8 ;  /* 0x000000000008781c */ /* 0x000fe20003f0f008 */
[----:B------:R-:W-:Y:S01]  /*65a0*/  @!UPT UIADD3 URZ, UPT, UPT, URZ, URZ, URZ ;  /* 0x000000fffffff290 */ /* 0x000fe2000fffe0ff */
[----:B------:R-:W-:Y:S11]  /*65b0*/  BRA.U !UP1, `(.L_x_115) ;  /* 0x0000000109387547 */ /* 0x000ff6000b800000 */
[----:B------:R-:W-:Y:S01]  /*65c0*/  UISETP.NE.U32.AND UP0, UPT, UR40, URZ, UPT ;  /* 0x000000ff2800728c */ /* 0x000fe2000bf05070 */
[----:B------:R-:W-:Y:S02]  /*65d0*/  HFMA2 R0, -RZ, RZ, 0, 5.9604644775390625e-08 ;  /* 0x00000001ff007431 */ /* 0x000fe400000001ff */
[----:B------:R-:W-:Y:S01]  /*65e0*/  IMAD.MOV.U32 R88, RZ, RZ, 0x1 ;  /* 0x00000001ff587424 */ /* 0x000fe200078e00ff */
[----:B------:R-:W-:Y:S06]  /*65f0*/  UISETP.NE.AND.EX UP0, UPT, UR41, URZ, UPT, UP0 ;  /* 0x000000ff2900728c */ /* 0x000fec000bf05300 */
[----:B------:R-:W-:Y:S05]  /*6600*/  PLOP3.LUT P3, PT, PT, PT, UP0, 0x80, 0x8 ;  /* 0x000000000008781c */ /* 0x000fea0003f6f008 */
[----:B------:R-:W1:Y:S01]  /*6610*/  @UP0 LDCU.64 UR6, c[0x0][0xc88] ;  /* 0x00019100ff0607ac */ /* 0x000e620008000a00 */
[----:B------:R-:W-:Y:S07]  /*6620*/  @UP0 UIMAD UR4, UR44, UR42, URZ ;  /* 0x0000002a2c0402a4 */ /* 0x000fee000f8e02ff */
[----:B------:R-:W-:Y:S01]  /*6630*/  @!P3 PRMT R88, R0, 0x7610, R88 ;  /* 0x000076100058b816 */ /* 0x000fe20000000058 */
[----:B-1----:R-:W-:Y:S03]  /*6640*/  @UP0 UIMAD.WIDE UR6, UR4, 0x4, UR6 ;  /* 0x00000004040608a5 */ /* 0x002fe6000f8e0206 */
[----:B------:R-:W1:Y:S03]  /*6650*/  @!UP0 LDCU UR4, c[0x0][0xc80] ;  /* 0x00019000ff0487ac */ /* 0x000e660008000800 */
[----:B------:R-:W-:Y:S01]  /*6660*/  IMAD.U32 R2, RZ, RZ, UR6 ;  /* 0x00000006ff027e24 */ /* 0x000fe2000f8e00ff */
[----:B------:R-:W-:Y:S05]  /*6670*/  MOV R3, UR7 ;  /* 0x0000000700037c02 */ /* 0x000fea0008000f00 */
[----:B-----5:R2:W5:Y:S02]  /*6680*/  @P3 LDG.E R49, desc[UR46][R2.64] ;  /* 0x0000002e02313981 */ /* 0x020564000c1e1900 */
[----:B-12---:R-:W-:Y:S02]  /*6690*/  @!P3 IMAD.U32 R49, RZ, RZ, UR4 ;  /* 0x00000004ff31be24 */ /* 0x006fe4000f8e00ff */
.L_x_115:
[----:B------:R-:W-:Y:S05]  /*66a0*/  @!P4 BRA `(.L_x_116) ;  /* 0x000000000020c947 */ /* 0x000fea0003800000 */
[----:B------:R-:W-:Y:S04]  /*66b0*/  ISETP.NE.U32.AND P3, PT, R80, RZ, PT ;  /* 0x000000ff5000720c */ /* 0x000fe80003f65070 */
[----:B------:R-:W-:Y:S11]  /*66c0*/  ISETP.NE.AND.EX P3, PT, R81, RZ, PT, P3 ;  /* 0x000000ff5100720c */ /* 0x000ff60003f65330 */
[----:B------:R-:W-:Y:S02]  /*66d0*/  @!UPT UIADD3 URZ, UPT, UPT, URZ, URZ, URZ ;  /* 0x000000fffffff290 */ /* 0x000fe4000fffe0ff */
[----:B------:R-:W1:Y:S01]  /*66e0*/  @P3 LDC.64 R2, c[0x0][0xca8] ;  /* 0x00032a00ff023b82 */ /* 0x000e620000000a00 */
[----:B------:R-:W-:Y:S04]  /*66f0*/  @P3 IMAD R0, R82, UR44, RZ ;  /* 0x0000002c52003c24 */ /* 0x000fe8000f8e02ff */
[----:B-1----:R-:W-:Y:S05]  /*6700*/  @P3 IMAD.WIDE R2, R0, 0x4, R2 ;  /* 0x0000000400023825 */ /* 0x002fea00078e0202 */
[----:B-----5:R1:W5:Y:S02]  /*6710*/  @P3 LDG.E R47, desc[UR46][R2.64] ;  /* 0x0000002e022f3981 */ /* 0x020364000c1e1900 */
[----:B-1----:R-:W2:Y:S02]  /*6720*/  @!P3 LDC R47, c[0x0][0xca0] ;  /* 0x00032800ff2fbb82 */ /* 0x002ea40000000800 */
.L_x_116:
[----:B-----5:R-:W-:Y:S01]  /*6730*/  FSETP.NEU.AND P3, PT, R49, RZ, PT ;  /* 0x000000ff3100720b */ /* 0x020fe20003f6d000 */
[----:B------:R-:W-:Y:S01]  /*6740*/  BSSY B1, `(.L_x_117) ;  /* 0x0000039000017945 */ /* 0x000fe20003800000 */
[----:B------:R-:W-:Y:S01]  /*6750*/  SEL R3, RZ, 0xffffffff, P2 ;  /* 0xffffffffff037807 */ /* 0x000fe20001000000 */
[----:B------:R-:W-:Y:S01]  /*6760*/  IMAD.MOV.U32 R66, RZ, RZ, 0x1 ;  /* 0x00000001ff427424 */ /* 0x000fe200078e00ff */
[----:B------:R-:W-:Y:S01]  /*6770*/  @P1 LOP3.LUT P2, RZ, R88, 0xff, RZ, 0xc0, !PT ;  /* 0x000000ff58ff1812 */ /* 0x000fe2000784c0ff */
[----:B------:R-:W-:Y:S01]  /*6780*/  IMAD R48, R45, 0x80, R46 ;  /* 0x000000802d307824 */ /* 0x000fe200078e022e */
[----:B------:R-:W-:Y:S01]  /*6790*/  @P1 SEL R0, RZ, 0xffffffff, P3 ;  /* 0xffffffffff001807 */ /* 0x000fe20001800000 */
[----:B------:R-:W-:Y:S01]  /*67a0*/  IMAD R106, R101, -0x10, R99 ;  /* 0xfffffff0656a7824 */ /* 0x000fe200078e0263 */
[----:B------:R-:W-:Y:S01]  /*67b0*/  LOP3.LUT R97, R97, 0x1, RZ, 0x3c, !PT ;  /* 0x0000000161617812 */ /* 0x000fe200078e3cff */
[----:B------:R-:W-:Y:S01]  /*67c0*/  IMAD.MOV.U32 R65, RZ, RZ, RZ ;  /* 0x000000ffff417224 */ /* 0x000fe200078e00ff */
[----:B------:R-:W-:Y:S02]  /*67d0*/  @P0 SEL R0, R3, R0, !P2 ;  /* 0x0000000003000207 */ /* 0x000fe40005000000 */
[----:B------:R-:W-:Y:S02]  /*67e0*/  CS2R R78, SRZ ;  /* 0x00000000004e7805 */ /* 0x000fe4000001ff00 */
[----:B------:R-:W-:Y:S02]  /*67f0*/  LEA R64, R45, UR49, 0x3 ;  /* 0x000000312d407c11 */ /* 0x000fe4000f8e18ff */
[----:B------:R-:W-:Y:S02]  /*6800*/  CS2R R76, SRZ ;  /* 0x00000000004c7805 */ /* 0x000fe4000001ff00 */
[----:B------:R-:W-:Y:S02]  /*6810*/  @P1 LOP3.LUT R0, R0, 0x1, RZ, 0xc0, !PT ;  /* 0x0000000100001812 */ /* 0x000fe400078ec0ff */
[----:B------:R-:W-:Y:S02]  /*6820*/  CS2R R70, SRZ ;  /* 0x0000000000467805 */ /* 0x000fe4000001ff00 */
[----:B------:R-:W-:Y:S02]  /*6830*/  PLOP3.LUT P2, PT, PT, PT, UP1, 0x80, 0x8 ;  /* 0x000000000008781c */ /* 0x000fe40003f4f018 */
[----:B------:R-:W-:Y:S02]  /*6840*/  CS2R R68, SRZ ;  /* 0x0000000000447805 */ /* 0x000fe4000001ff00 */
[----:B------:R-:W-:Y:S02]  /*6850*/  ISETP.NE.U32.OR P5, PT, R0, 0x1, !P1 ;  /* 0x000000010000780c */ /* 0x000fe40004fa5470 */
[----:B------:R-:W-:Y:S02]  /*6860*/  CS2R R62, SRZ ;  /* 0x00000000003e7805 */ /* 0x000fe4000001ff00 */
[----:B------:R-:W-:Y:S02]  /*6870*/  LOP3.LUT P4, R104, R88, 0xff, RZ, 0xc0, !PT ;  /* 0x000000ff58687812 */ /* 0x000fe4000788c0ff */
[----:B------:R-:W-:Y:S02]  /*6880*/  CS2R R60, SRZ ;  /* 0x00000000003c7805 */ /* 0x000fe4000001ff00 */
[----:B------:R-:W-:Y:S02]  /*6890*/  SEL R2, RZ, 0xffffffff, P3 ;  /* 0xffffffffff027807 */ /* 0x000fe40001800000 */
[----:B------:R-:W-:Y:S02]  /*68a0*/  CS2R R58, SRZ ;  /* 0x00000000003a7805 */ /* 0x000fe4000001ff00 */
[----:B------:R-:W-:Y:S02]  /*68b0*/  P2R R107, PR, RZ, 0x20 ;  /* 0x00000020ff6b7803 */ /* 0x000fe40000000000 */
[----:B------:R-:W-:Y:S02]  /*68c0*/  CS2R R56, SRZ ;  /* 0x0000000000387805 */ /* 0x000fe4000001ff00 */
[----:B------:R-:W-:Y:S02]  /*68d0*/  @P2 SEL R2, R3, R2, !P4 ;  /* 0x0000000203022207 */ /* 0x000fe40006000000 */
[----:B------:R-:W-:Y:S02]  /*68e0*/  @P5 SHF.L.U32 R0, R97, 0x1f, RZ ;  /* 0x0000001f61005819 */ /* 0x000fe400000006ff */
[----:B------:R-:W-:Y:S02]  /*68f0*/  LOP3.LUT R2, R2, 0x1, RZ, 0xc0, !PT ;  /* 0x0000000102027812 */ /* 0x000fe400078ec0ff */
[----:B------:R1:W3:Y:S02]  /*6900*/  @P5 SYNCS.PHASECHK.TRANS64.TRYWAIT P1, [UR49+0x150], R0 ;  /* 0x00015000ff0055a7 */ /* 0x0002e40008021131 */
[----:B------:R-:W-:Y:S04]  /*6910*/  ISETP.NE.U32.AND P2, PT, R2, 0x1, PT ;  /* 0x000000010200780c */ /* 0x000fe80003f45070 */
[----:B------:R-:W-:Y:S02]  /*6920*/  P2R R67, PR, RZ, 0x4 ;  /* 0x00000004ff437803 */ /* 0x000fe40000000000 */
[----:B-1----:R-:W-:Y:S04]  /*6930*/  SHF.L.U32 R0, R96, 0x1f, RZ ;  /* 0x0000001f60007819 */ /* 0x002fe800000006ff */
[----:B------:R1:W4:Y:S01]  /*6940*/  SYNCS.PHASECHK.TRANS64.TRYWAIT P0, [R64+URZ+0x1c0], R0 ;  /* 0x0001c000400075a7 */ /* 0x00032200080011ff */
[----:B---3--:R-:W-:Y:S01]  /*6950*/  @P5 SEL R66, RZ, 0x1, !P1 ;  /* 0x00000001ff425807 */ /* 0x008fe20004800000 */
[----:B-1----:R-:W-:Y:S06]  /*6960*/  @!P5 BRA `(.L_x_118) ;  /* 0x000000000058d947 */ /* 0x002fec0003800000 */
[----:B------:R-:W-:Y:S01]  /*6970*/  IMAD.MOV.U32 R79, RZ, RZ, RZ ;  /* 0x000000ffff4f7224 */ /* 0x000fe200078e00ff */
[----:B------:R-:W-:Y:S01]  /*6980*/  ISETP.NE.AND P1, PT, R66, RZ, PT ;  /* 0x000000ff4200720c */ /* 0x000fe20003f25270 */
[----:B------:R-:W-:Y:S01]  /*6990*/  BSSY B0, `(.L_x_119) ;  /* 0x000000c000007945 */ /* 0x000fe20003800000 */
[----:B------:R-:W-:Y:S02]  /*69a0*/  CS2R R58, SRZ ;  /* 0x00000000003a7805 */ /* 0x000fe4000001ff00 */
[----:B------:R-:W-:Y:S02]  /*69b0*/  CS2R R56, SRZ ;  /* 0x0000000000387805 */ /* 0x000fe4000001ff00 */
[----:B------:R-:W-:Y:S02]  /*69c0*/  CS2R R62, SRZ ;  /* 0x00000000003e7805 */ /* 0x000fe4000001ff00 */
[----:B------:R-:W-:Y:S02]  /*69d0*/  CS2R R60, SRZ ;  /* 0x00000000003c7805 */ /* 0x000fe4000001ff00 */
[----:B------:R-:W-:Y:S02]  /*69e0*/  CS2R R70, SRZ ;  /* 0x0000000000467805 */ /* 0x000fe4000001ff00 */
[----:B------:R-:W-:Y:S02]  /*69f0*/  CS2R R68, SRZ ;  /* 0x0000000000447805 */ /* 0x000fe4000001ff00 */
[----:B------:R-:W-:Y:S01]  /*6a00*/  CS2R R76, SRZ ;  /* 0x00000000004c7805 */ /* 0x000fe2000001ff00 */
[----:B------:R-:W-:Y:S06]  /*6a10*/  @P1 BRA `(.L_x_120) ;  /* 0x00000000000c1947 */ /* 0x000fec0003800000 */
[----:B------:R-:W-:Y:S04]  /*6a20*/  SHF.L.U32 R3, R97, 0x1f, RZ ;  /* 0x0000001f61037819 */ /* 0x000fe800000006ff */
[----:B------:R-:W1:Y:S02]  /*6a30*/  SYNCS.PHASECHK.TRANS64.TRYWAIT P1, [UR49+0x150], R3 ;  /* 0x00015003ff0075a7 */ /* 0x000e640008021131 */
[----:B-1----:R-:W-:Y:S05]  /*6a40*/  @!P1 BRA `(.L_x_121) ;  /* 0x0000004000d49947 */ /* 0x002fea0003800000 */
.L_x_120:
[----:B------:R-:W-:Y:S05]  /*6a50*/  BSYNC B0 ;  /* 0x0000000000007941 */ /* 0x000fea0003800000 */
.L_x_119:
[----:B------:R-:W-:Y:S01]  /*6a60*/  ISETP.NE.AND P1, PT, R67, RZ, PT ;  /* 0x000000ff4300720c */ /* 0x000fe20003f25270 */
[----:B------:R-:W-:Y:S11]  /*6a70*/  HFMA2 R65, -RZ, RZ, 0, 5.9604644775390625e-08 ;  /* 0x00000001ff417431 */ /* 0x000ff600000001ff */
[----:B------:R-:W-:Y:S01]  /*6a80*/  @!UPT UIADD3 URZ, UPT, UPT, URZ, URZ, URZ ;  /* 0x000000fffffff290 */ /* 0x000fe2000fffe0ff */
[----:B------:R3:W1:Y:S04]  /*6a90*/  @P1 LDS.128 R56, [R100] ;  /* 0x0000000064381984 */ /* 0x0006680000000c00 */
[----:B------:R3:W1:Y:S04]  /*6aa0*/  @P1 LDS.128 R60, [R99+0x10] ;  /* 0x00001000633c1984 */ /* 0x0006680000000c00 */
[----:B------:R3:W1:Y:S04]  /*6ab0*/  @P1 LDS.128 R68, [R98+0x20] ;  /* 0x0000200062441984 */ /* 0x0006680000000c00 */
[----:B------:R3:W1:Y:S02]  /*6ac0*/  @P1 LDS.128 R76, [R106+0x30] ;  /* 0x000030006a4c1984 */ /* 0x0006640000000c00 */
.L_x_118:
[----:B------:R-:W-:Y:S05]  /*6ad0*/  BSYNC B1 ;  /* 0x0000000000017941 */ /* 0x000fea0003800000 */
.L_x_117:
[----:B-1----:R-:W-:Y:S04]  /*6ae0*/  SHF.R.U32.HI R2, RZ, 0x15, R48 ;  /* 0x00000015ff027819 */ /* 0x002fe80000011630 */
[----:B------:R-:W-:Y:S01]  /*6af0*/  LOP3.LUT P1, RZ, R2, 0x3, R92, 0x48, !PT ;  /* 0x0000000302ff7812 */ /* 0x000fe2000782485c */
[----:B------:R-:W-:Y:S01]  /*6b00*/  @!UPT UIADD3 URZ, UPT, UPT, URZ, URZ, URZ ;  /* 0x000000fffffff290 */ /* 0x000fe2000fffe0ff */
[----:B----4-:R-:W-:Y:S11]  /*6b10*/  @P0 BRA `(.L_x_122) ;  /* 0x0000000000080947 */ /* 0x010ff60003800000 */
[----:B------:R-:W1:Y:S02]  /*6b20*/  SYNCS.PHASECHK.TRANS64.TRYWAIT P0, [R64+URZ+0x1c0], R0 ;  /* 0x0001c000400075a7 */ /* 0x000e6400080011ff */
[----:B-1----:R-:W-:Y:S05]  /*6b30*/  @!P0 BRA `(.L_x_123) ;  /* 0x0000004000b08947 */ /* 0x002fea0003800000 */
.L_x_122:
[----:B------:R-:W-:Y:S05]  /*6b40*/  @!P1 BRA `(.L_x_124) ;  /* 0x0000000000409947 */ /* 0x000fea0003800000 */
[----:B------:R-:W4:Y:S01]  /*6b50*/  LDCU.64 UR8, c[0x4][0x70] ;  /* 0x01000e00ff0877ac */ /* 0x000f220008000a00 */
[----:B------:R-:W-:Y:S01]  /*6b60*/  MOV R3, 0x0 ;  /* 0x0000000000037802 */ /* 0x000fe20000000f00 */
[----:B------:R-:W-:Y:S02]  /*6b70*/  HFMA2 R12, -RZ, RZ, 0, 5.9604644775390625e-08 ;  /* 0x00000001ff0c7431 */ /* 0x000fe400000001ff */
[----:B------:R-:W-:Y:S02]  /*6b80*/  IMAD.MOV.U32 R8, RZ, RZ, 0x192 ;  /* 0x00000192ff087424 */ /* 0x000fe400078e00ff */
[----:B------:R-:W-:Y:S01]  /*6b90*/  IMAD.MOV.U32 R13, RZ, RZ, RZ ;  /* 0x000000ffff0d7224 */ /* 0x000fe200078e00ff */
[----:B------:R-:W5:Y:S01]  /*6ba0*/  LDCU.64 UR6, c[0x4][0x78] ;  /* 0x01000f00ff0677ac */ /* 0x000f620008000a00 */
[----:B------:R-:W1:Y:S01]  /*6bb0*/  LDC.64 R2, c[0x4][R3] ;  /* 0x0100000003027b82 */ /* 0x000e620000000a00 */
[----:B------:R-:W2:Y:S01]  /*6bc0*/  LDCU.64 UR4, c[0x4][0x10] ;  /* 0x01000200ff0477ac */ /* 0x000ea20008000a00 */
[----:B----4-:R-:W-:Y:S01]  /*6bd0*/  MOV R5, UR9 ;  /* 0x0000000900057c02 */ /* 0x010fe20008000f00 */
[----:B------:R-:W-:Y:S01]  /*6be0*/  IMAD.U32 R4, RZ, RZ, UR8 ;  /* 0x00000008ff047e24 */ /* 0x000fe2000f8e00ff */
[----:B-----5:R-:W-:Y:S01]  /*6bf0*/  MOV R7, UR7 ;  /* 0x0000000700077c02 */ /* 0x020fe20008000f00 */
[----:B------:R-:W-:Y:S01]  /*6c00*/  IMAD.U32 R6, RZ, RZ, UR6 ;  /* 0x00000006ff067e24 */ /* 0x000fe2000f8e00ff */
[----:B--2---:R-:W-:Y:S01]  /*6c10*/  MOV R11, UR5 ;  /* 0x00000005000b7c02 */ /* 0x004fe20008000f00 */
[----:B------:R-:W-:Y:S02]  /*6c20*/  IMAD.U32 R10, RZ, RZ, UR4 ;  /* 0x00000004ff0a7e24 */ /* 0x000fe4000f8e00ff */
[----:B------:R-:W-:Y:S07]  /*6c30*/  LEPC R20, `(.L_x_124) ;  /* 0x000000001014794e */ /* 0x000fee0000000000 */
[----:B-1-3--:R-:W-:Y:S05]  /*6c40*/  CALL.ABS.NOINC R2 ;  /* 0x0000000002007343 */ /* 0x00afea0003c00000 */
.L_x_124:
[----:B------:R-:W-:Y:S01]  /*6c50*/  SHF.L.U32 R50, R56, 0x10, RZ ;  /* 0x0000001038327819 */ /* 0x000fe200000006ff */
[----:B------:R-:W-:Y:S05]  /*6c60*/  WARPSYNC.ALL ;  /* 0x0000000000007948 */ /* 0x000fea0003800000 */
[----:B------:R-:W-:Y:S01]  /*6c70*/  R2UR UR4, R48 ;  /* 0x00000000300472ca */ /* 0x000fe200000e0000 */
[----:B------:R-:W-:Y:S01]  /*6c80*/  BSSY.RECONVERGENT B0, `(.L_x_125) ;  /* 0x0000088000007945 */ /* 0x000fe20003800200 */
[----:B------:R-:W-:Y:S02]  /*6c90*/  LOP3.LUT R51, R56, 0xffff0000, RZ, 0xc0, !PT ;  /* 0xffff000038337812 */ /* 0x000fe400078ec0ff */
[----:B------:R-:W-:Y:S02]  /*6ca0*/  SHF.L.U32 R52, R57, 0x10, RZ ;  /* 0x0000001039347819 */ /* 0x000fe400000006ff */
[----:B------:R-:W-:Y:S07]  /*6cb0*/  ISETP.NE.AND P0, PT, R102, RZ, PT ;  /* 0x000000ff6600720c */ /* 0x000fee0003f05270 */
[----:B------:R-:W1:Y:S02]  /*6cc0*/  LDTM.x32 R4, tmem[UR4] ;  /* 0x00000004000479ee */ /* 0x000e6400082c0000 */
[C---:B-12---:R-:W-:Y:S01]  /*6cd0*/  FMUL R0, R47.reuse, R4 ;  /* 0x000000042f007220 */ /* 0x046fe20000400000 */
[C---:B------:R-:W-:Y:S01]  /*6ce0*/  FMUL R2, R47.reuse, R5 ;  /* 0x000000052f027220 */ /* 0x040fe20000400000 */
[C---:B------:R-:W-:Y:S01]  /*6cf0*/  FMUL R4, R47.reuse, R8 ;  /* 0x000000082f047220 */ /* 0x040fe20000400000 */
[C---:B------:R-:W-:Y:S01]  /*6d00*/  FMUL R3, R47.reuse, R6 ;  /* 0x000000062f037220 */ /* 0x040fe20000400000 */
[C---:B------:R-:W-:Y:S01]  /*6d10*/  FMUL R5, R47.reuse, R9 ;  /* 0x000000092f057220 */ /* 0x040fe20000400000 */
[C---:B------:R-:W-:Y:S01]  /*6d20*/  FMUL R8, R47.reuse, R12 ;  /* 0x0000000c2f087220 */ /* 0x040fe20000400000 */
[C---:B------:R-:W-:Y:S01]  /*6d30*/  FMUL R6, R47.reuse, R10 ;  /* 0x0000000a2f067220 */ /* 0x040fe20000400000 */
[C---:B------:R-:W-:Y:S01]  /*6d40*/  FMUL R9, R47.reuse, R13 ;  /* 0x0000000d2f097220 */ /* 0x040fe20000400000 */
[----:B------:R-:W-:Y:S01]  /*6d50*/  FMUL R12, R47, R16 ;  /* 0x000000102f0c7220 */ /* 0x000fe20000400000 */
[----:B------:R-:W-:Y:S01]  /*6d60*/  FFMA R0, R49, R50, R0 ;  /* 0x0000003231007223 */ /* 0x000fe20000000000 */
[C---:B------:R-:W-:Y:S01]  /*6d70*/  FMUL R10, R47.reuse, R14 ;  /* 0x0000000e2f0a7220 */ /* 0x040fe20000400000 */
[C---:B------:R-:W-:Y:S01]  /*6d80*/  FMUL R13, R47.reuse, R17 ;  /* 0x000000112f0d7220 */ /* 0x040fe20000400000 */
[----:B------:R-:W-:Y:S01]  /*6d90*/  FMUL R16, R47, R20 ;  /* 0x000000142f107220 */ /* 0x000fe20000400000 */
[----:B------:R-:W-:Y:S01]  /*6da0*/  FFMA R2, R49, R51, R2 ;  /* 0x0000003331027223 */ /* 0x000fe20000000002 */
[C---:B------:R-:W-:Y:S01]  /*6db0*/  FMUL R14, R47.reuse, R18 ;  /* 0x000000122f0e7220 */ /* 0x040fe20000400000 */
        /* <DEDUP_REMOVED lines=8> */
[----:B------:R-:W-:Y:S01]  /*6e40*/  LOP3.LUT R32, R57, 0xffff0000, RZ, 0xc0, !PT ;  /* 0xffff000039207812 */ /* 0x000fe200078ec0ff */
[C---:B------:R-:W-:Y:S01]  /*6e50*/  FMUL R26, R47.reuse, R30 ;  /* 0x0000001e2f1a7220 */ /* 0x040fe20000400000 */
[----:B------:R-:W-:Y:S01]  /*6e60*/  FMUL R29, R47, R33 ;  /* 0x000000212f1d7220 */ /* 0x000fe20000400000 */
[----:B------:R-:W-:Y:S01]  /*6e70*/  SHF.L.U32 R33, R58, 0x10, RZ ;  /* 0x000000103a217819 */ /* 0x000fe200000006ff */
[----:B------:R-:W-:Y:S01]  /*6e80*/  FFMA R3, R49, R52, R3 ;  /* 0x0000003431037223 */ /* 0x000fe20000000003 */
[----:B------:R-:W-:Y:S01]  /*6e90*/  F2FP.BF16.F32.PACK_AB R52, R2, R0 ;  /* 0x000000000234723e */ /* 0x000fe200000010ff */
[----:B------:R-:W-:Y:S01]  /*6ea0*/  FMUL R7, R47, R7 ;  /* 0x000000072f077220 */ /* 0x000fe20000400000 */
[----:B------:R-:W-:Y:S01]  /*6eb0*/  SHF.L.U32 R0, R59, 0x10, RZ ;  /* 0x000000103b007819 */ /* 0x000fe200000006ff */
[----:B------:R-:W-:Y:S01]  /*6ec0*/  FMUL R30, R47, R34 ;  /* 0x000000222f1e7220 */ /* 0x000fe20000400000 */
[----:B------:R-:W-:Y:S01]  /*6ed0*/  LOP3.LUT R34, R58, 0xffff0000, RZ, 0xc0, !PT ;  /* 0xffff00003a227812 */ /* 0x000fe200078ec0ff */
[----:B------:R-:W-:Y:S01]  /*6ee0*/  FFMA R7, R49, R32, R7 ;  /* 0x0000002031077223 */ /* 0x000fe20000000007 */
[----:B------:R-:W-:Y:S01]  /*6ef0*/  LOP3.LUT R2, R59, 0xffff0000, RZ, 0xc0, !PT ;  /* 0xffff00003b027812 */ /* 0x000fe200078ec0ff */
[----:B------:R-:W-:Y:S01]  /*6f00*/  FFMA R4, R49, R33, R4 ;  /* 0x0000002131047223 */ /* 0x000fe20000000004 */
[----:B------:R-:W-:Y:S01]  /*6f10*/  FMUL R11, R47, R11 ;  /* 0x0000000b2f0b7220 */ /* 0x000fe20000400000 */
[----:B------:R-:W-:Y:S01]  /*6f20*/  FFMA R5, R49, R34, R5 ;  /* 0x0000002231057223 */ /* 0x000fe20000000005 */
[----:B------:R-:W-:Y:S01]  /*6f30*/  F2FP.BF16.F32.PACK_AB R53, R7, R3 ;  /* 0x000000030735723e */ /* 0x000fe200000010ff */
[C---:B------:R-:W-:Y:S01]  /*6f40*/  FFMA R6, R49.reuse, R0, R6 ;  /* 0x0000000031067223 */ /* 0x040fe20000000006 */
[C---:B------:R-:W-:Y:S01]  /*6f50*/  SHF.L.U32 R0, R60.reuse, 0x10, RZ ;  /* 0x000000103c007819 */ /* 0x040fe200000006ff */
[----:B------:R-:W-:Y:S01]  /*6f60*/  FFMA R11, R49, R2, R11 ;  /* 0x00000002310b7223 */ /* 0x000fe2000000000b */
[----:B------:R-:W-:Y:S01]  /*6f70*/  LOP3.LUT R2, R60, 0xffff0000, RZ, 0xc0, !PT ;  /* 0xffff00003c027812 */ /* 0x000fe200078ec0ff */
[----:B------:R-:W-:Y:S01]  /*6f80*/  FMUL R15, R47, R15 ;  /* 0x0000000f2f0f7220 */ /* 0x000fe20000400000 */
[----:B------:R-:W-:Y:S01]  /*6f90*/  SHF.L.U32 R3, R61, 0x10, RZ ;  /* 0x000000103d037819 */ /* 0x000fe200000006ff */
[----:B------:R-:W-:Y:S01]  /*6fa0*/  FFMA R8, R49, R0, R8 ;  /* 0x0000000031087223 */ /* 0x000fe20000000008 */
[----:B------:R-:W-:Y:S01]  /*6fb0*/  LOP3.LUT R0, R61, 0xffff0000, RZ, 0xc0, !PT ;  /* 0xffff00003d007812 */ /* 0x000fe200078ec0ff */
[C---:B------:R-:W-:Y:S01]  /*6fc0*/  FFMA R9, R49.reuse, R2, R9 ;  /* 0x0000000231097223 */ /* 0x040fe20000000009 */
[C---:B------:R-:W-:Y:S01]  /*6fd0*/  SHF.L.U32 R2, R62.reuse, 0x10, RZ ;  /* 0x000000103e027819 */ /* 0x040fe200000006ff */
[----:B------:R-:W-:Y:S01]  /*6fe0*/  FFMA R10, R49, R3, R10 ;  /* 0x00000003310a7223 */ /* 0x000fe2000000000a */
[----:B------:R-:W-:Y:S01]  /*6ff0*/  SHF.L.U32 R3, R63, 0x10, RZ ;  /* 0x000000103f037819 */ /* 0x000fe200000006ff */
[C---:B------:R-:W-:Y:S01]  /*7000*/  FFMA R15, R49.reuse, R0, R15 ;  /* 0x00000000310f7223 */ /* 0x040fe2000000000f */
[----:B------:R-:W-:Y:S01]  /*7010*/  LOP3.LUT R0, R62, 0xffff0000, RZ, 0xc0, !PT ;  /* 0xffff00003e007812 */ /* 0x000fe200078ec0ff */
[----:B------:R-:W-:Y:S01]  /*7020*/  FFMA R12, R49, R2, R12 ;  /* 0x00000002310c7223 */ /* 0x000fe2000000000c */
[C---:B------:R-:W-:Y:S01]  /*7030*/  SHF.L.U32 R2, R68.reuse, 0x10, RZ ;  /* 0x0000001044027819 */ /* 0x040fe200000006ff */
[----:B------:R-:W-:Y:S01]  /*7040*/  FMUL R19, R47, R19 ;  /* 0x000000132f137220 */ /* 0x000fe20000400000 */
[----:B------:R-:W-:Y:S01]  /*7050*/  F2FP.BF16.F32.PACK_AB R54, R5, R4 ;  /* 0x000000040536723e */ /* 0x000fe200000010ff */
[----:B------:R-:W-:Y:S01]  /*7060*/  FFMA R13, R49, R0, R13 ;  /* 0x00000000310d7223 */ /* 0x000fe2000000000d */
[----:B------:R-:W-:Y:S01]  /*7070*/  LOP3.LUT R0, R63, 0xffff0000, RZ, 0xc0, !PT ;  /* 0xffff00003f007812 */ /* 0x000fe200078ec0ff */
[----:B------:R-:W-:Y:S01]  /*7080*/  FFMA R14, R49, R3, R14 ;  /* 0x00000003310e7223 */ /* 0x000fe2000000000e */
[----:B------:R-:W-:Y:S01]  /*7090*/  LOP3.LUT R3, R68, 0xffff0000, RZ, 0xc0, !PT ;  /* 0xffff000044037812 */ /* 0x000fe200078ec0ff */
[----:B------:R-:W-:Y:S01]  /*70a0*/  FMUL R23, R47, R23 ;  /* 0x000000172f177220 */ /* 0x000fe20000400000 */
[----:B------:R-:W-:Y:S01]  /*70b0*/  F2FP.BF16.F32.PACK_AB R55, R11, R6 ;  /* 0x000000060b37723e */ /* 0x000fe200000010ff */
[----:B------:R-:W-:Y:S01]  /*70c0*/  FFMA R19, R49, R0, R19 ;  /* 0x0000000031137223 */ /* 0x000fe20000000013 */
[----:B------:R-:W-:Y:S01]  /*70d0*/  SHF.L.U32 R0, R69, 0x10, RZ ;  /* 0x0000001045007819 */ /* 0x000fe200000006ff */
[----:B------:R-:W-:Y:S01]  /*70e0*/  FFMA R16, R49, R2, R16 ;  /* 0x0000000231107223 */ /* 0x000fe20000000010 */
[----:B------:R-:W-:Y:S01]  /*70f0*/  LOP3.LUT R2, R69, 0xffff0000, RZ, 0xc0, !PT ;  /* 0xffff000045027812 */ /* 0x000fe200078ec0ff */
[----:B------:R-:W-:Y:S01]  /*7100*/  FFMA R17, R49, R3, R17 ;  /* 0x0000000331117223 */ /* 0x000fe20000000011 */
[----:B------:R-:W-:Y:S01]  /*7110*/  SHF.L.U32 R3, R71, 0x10, RZ ;  /* 0x0000001047037819 */ /* 0x000fe200000006ff */
[----:B------:R-:W-:Y:S01]  /*7120*/  FFMA R18, R49, R0, R18 ;  /* 0x0000000031127223 */ /* 0x000fe20000000012 */
[C---:B------:R-:W-:Y:S01]  /*7130*/  SHF.L.U32 R0, R70.reuse, 0x10, RZ ;  /* 0x0000001046007819 */ /* 0x040fe200000006ff */
[----:B------:R1:W-:Y:S01]  /*7140*/  STS.128 [R100], R52 ;  /* 0x0000003464007388 */ /* 0x0003e20000000c00 */
[----:B------:R-:W-:Y:S01]  /*7150*/  F2FP.BF16.F32.PACK_AB R8, R9, R8 ;  /* 0x000000080908723e */ /* 0x000fe200000010ff */
[C---:B------:R-:W-:Y:S01]  /*7160*/  FFMA R23, R49.reuse, R2, R23 ;  /* 0x0000000231177223 */ /* 0x040fe20000000017 */
[----:B------:R-:W-:Y:S01]  /*7170*/  LOP3.LUT R2, R70, 0xffff0000, RZ, 0xc0, !PT ;  /* 0xffff000046027812 */ /* 0x000fe200078ec0ff */
[----:B------:R-:W-:Y:S01]  /*7180*/  FFMA R20, R49, R0, R20 ;  /* 0x0000000031147223 */ /* 0x000fe20000000014 */
[----:B------:R-:W-:Y:S01]  /*7190*/  LOP3.LUT R0, R71, 0xffff0000, RZ, 0xc0, !PT ;  /* 0xffff000047007812 */ /* 0x000fe200078ec0ff */
[----:B------:R-:W-:Y:S01]  /*71a0*/  FMUL R27, R47, R27 ;  /* 0x0000001b2f1b7220 */ /* 0x000fe20000400000 */
[----:B------:R-:W-:Y:S01]  /*71b0*/  F2FP.BF16.F32.PACK_AB R9, R15, R10 ;  /* 0x0000000a0f09723e */ /* 0x000fe200000010ff */
[C---:B------:R-:W-:Y:S01]  /*71c0*/  FFMA R21, R49.reuse, R2, R21 ;  /* 0x0000000231157223 */ /* 0x040fe20000000015 */
[C---:B------:R-:W-:Y:S01]  /*71d0*/  FFMA R22, R49.reuse, R3, R22 ;  /* 0x0000000331167223 */ /* 0x040fe20000000016 */
[----:B------:R-:W-:Y:S01]  /*71e0*/  FFMA R27, R49, R0, R27 ;  /* 0x00000000311b7223 */ /* 0x000fe2000000001b */
[C---:B------:R-:W-:Y:S01]  /*71f0*/  SHF.L.U32 R2, R76.reuse, 0x10, RZ ;  /* 0x000000104c027819 */ /* 0x040fe200000006ff */
[C---:B------:R-:W-:Y:S01]  /*7200*/  FMUL R31, R47.reuse, R31 ;  /* 0x0000001f2f1f7220 */ /* 0x040fe20000400000 */
[----:B------:R-:W-:Y:S01]  /*7210*/  LOP3.LUT R0, R76, 0xffff0000, RZ, 0xc0, !PT ;  /* 0xffff00004c007812 */ /* 0x000fe200078ec0ff */
[----:B------:R-:W-:Y:S01]  /*7220*/  FMUL R35, R47, R35 ;  /* 0x000000232f237220 */ /* 0x000fe20000400000 */
[----:B------:R-:W-:Y:S01]  /*7230*/  SHF.L.U32 R3, R77, 0x10, RZ ;  /* 0x000000104d037819 */ /* 0x000fe200000006ff */
[----:B------:R-:W-:Y:S01]  /*7240*/  FFMA R24, R49, R2, R24 ;  /* 0x0000000231187223 */ /* 0x000fe20000000018 */
[----:B------:R-:W-:Y:S01]  /*7250*/  F2FP.BF16.F32.PACK_AB R10, R13, R12 ;  /* 0x0000000c0d0a723e */ /* 0x000fe200000010ff */
[----:B------:R-:W-:Y:S01]  /*7260*/  FFMA R25, R49, R0, R25 ;  /* 0x0000000031197223 */ /* 0x000fe20000000019 */
[----:B------:R-:W-:Y:S01]  /*7270*/  F2FP.BF16.F32.PACK_AB R11, R19, R14 ;  /* 0x0000000e130b723e */ /* 0x000fe200000010ff */
[----:B------:R-:W-:Y:S01]  /*7280*/  FFMA R26, R49, R3, R26 ;  /* 0x00000003311a7223 */ /* 0x000fe2000000001a */
[----:B------:R-:W-:Y:S02]  /*7290*/  LOP3.LUT R0, R77, 0xffff0000, RZ, 0xc0, !PT ;  /* 0xffff00004d007812 */ /* 0x000fe400078ec0ff */
[C---:B------:R-:W-:Y:S01]  /*72a0*/  SHF.L.U32 R2, R78.reuse, 0x10, RZ ;  /* 0x000000104e027819 */ /* 0x040fe200000006ff */
[----:B------:R1:W-:Y:S01]  /*72b0*/  STS.128 [R99+0x10], R8 ;  /* 0x0000100863007388 */ /* 0x0003e20000000c00 */
[----:B------:R-:W-:Y:S01]  /*72c0*/  LOP3.LUT R3, R78, 0xffff0000, RZ, 0xc0, !PT ;  /* 0xffff00004e037812 */ /* 0x000fe200078ec0ff */
[----:B------:R-:W-:Y:S01]  /*72d0*/  FFMA R31, R49, R0, R31 ;  /* 0x00000000311f7223 */ /* 0x000fe2000000001f */
[----:B------:R-:W-:Y:S01]  /*72e0*/  SHF.L.U32 R4, R79, 0x10, RZ ;  /* 0x000000104f047819 */ /* 0x000fe200000006ff */
[----:B------:R-:W-:Y:S01]  /*72f0*/  FFMA R28, R49, R2, R28 ;  /* 0x00000002311c7223 */ /* 0x000fe2000000001c */
[----:B------:R-:W-:Y:S01]  /*7300*/  F2FP.BF16.F32.PACK_AB R16, R17, R16 ;  /* 0x000000101110723e */ /* 0x000fe200000010ff */
[----:B------:R-:W-:Y:S01]  /*7310*/  FFMA R29, R49, R3, R29 ;  /* 0x00000003311d7223 */ /* 0x000fe2000000001d */
[----:B------:R-:W-:Y:S01]  /*7320*/  LOP3.LUT R5, R79, 0xffff0000, RZ, 0xc0, !PT ;  /* 0xffff00004f057812 */ /* 0x000fe200078ec0ff */
[----:B------:R-:W-:Y:S01]  /*7330*/  FFMA R30, R49, R4, R30 ;  /* 0x00000004311e7223 */ /* 0x000fe2000000001e */
[----:B------:R-:W-:Y:S02]  /*7340*/  F2FP.BF16.F32.PACK_AB R17, R23, R18 ;  /* 0x000000121711723e */ /* 0x000fe400000010ff */
[----:B------:R-:W-:Y:S01]  /*7350*/  F2FP.BF16.F32.PACK_AB R18, R21, R20 ;  /* 0x000000141512723e */ /* 0x000fe200000010ff */
[----:B------:R-:W-:Y:S01]  /*7360*/  FFMA R35, R49, R5, R35 ;  /* 0x0000000531237223 */ /* 0x000fe20000000023 */
[----:B------:R-:W-:Y:S02]  /*7370*/  F2FP.BF16.F32.PACK_AB R19, R27, R22 ;  /* 0x000000161b13723e */ /* 0x000fe400000010ff */
[----:B------:R-:W-:Y:S02]  /*7380*/  F2FP.BF16.F32.PACK_AB R24, R25, R24 ;  /* 0x000000181918723e */ /* 0x000fe400000010ff */
[----:B------:R-:W-:Y:S01]  /*7390*/  F2FP.BF16.F32.PACK_AB R25, R31, R26 ;  /* 0x0000001a1f19723e */ /* 0x000fe200000010ff */
[----:B------:R1:W-:Y:S01]  /*73a0*/  STS.128 [R98+0x20], R16 ;  /* 0x0000201062007388 */ /* 0x0003e20000000c00 */
[----:B------:R-:W-:Y:S02]  /*73b0*/  F2FP.BF16.F32.PACK_AB R26, R29, R28 ;  /* 0x0000001c1d1a723e */ /* 0x000fe400000010ff */
[----:B------:R-:W-:Y:S05]  /*73c0*/  F2FP.BF16.F32.PACK_AB R27, R35, R30 ;  /* 0x0000001e231b723e */ /* 0x000fea00000010ff */
[----:B------:R1:W-:Y:S01]  /*73d0*/  STS.128 [R106+0x30], R24 ;  /* 0x000030186a007388 */ /* 0x0003e20000000c00 */
[----:B------:R-:W-:Y:S01]  /*73e0*/  @!PT LDS RZ, [RZ] ;  /* 0x00000000fffff984 */ /* 0x000fe20000000800 */
[----:B------:R-:W-:Y:S01]  /*73f0*/  @!PT LDS RZ, [RZ] ;  /* 0x00000000fffff984 */ /* 0x000fe20000000800 */
[----:B------:R-:W-:Y:S01]  /*7400*/  @!PT LDS RZ, [RZ] ;  /* 0x00000000fffff984 */ /* 0x000fe20000000800 */
[----:B------:R-:W-:Y:S01]  /*7410*/  @!PT LDS RZ, [RZ] ;  /* 0x00000000fffff984 */ /* 0x000fe20000000800 */
[----:B------:R2:W-:Y:S07]  /*7420*/  MEMBAR.ALL.CTA ;  /* 0x0000000000007992 */ /* 0x0005ee0000008000 */
[----:B--2---:R-:W2:Y:S02]  /*7430*/  FENCE.VIEW.ASYNC.S ;  /* 0x00000000000073c6 */ /* 0x004ea40000000000 */
[----:B--2---:R-:W-:Y:S06]  /*7440*/  BAR.SYNC.DEFER_BLOCKING 0x1, 0x80 ;  /* 0x0042000000007b1d */ /* 0x004fec0000010000 */
[----:B------:R-:W-:Y:S05]  /*7450*/  @P0 BRA `(.L_x_126) ;  /* 0x0000000000280947 */ /* 0x000fea0003800000 */
[----:B------:R-:W-:Y:S02]  /*7460*/  UIADD3 UR4, UPT, UPT, UR49, 0x400, URZ ;  /* 0x0000040031047890 */ /* 0x000fe4000fffe0ff */
[----:B------:R-:W-:Y:S01]  /*7470*/  UIADD3 UR6, UP0, UPT, UR52, 0xa80, URZ ;  /* 0x00000a8034067890 */ /* 0x000fe2000ff1e0ff */
[----:B------:R-:W-:Y:S03]  /*7480*/  UMOV UR39, UR44 ;  /* 0x0000002c00277c82 */ /* 0x000fe60008000000 */
[----:B------:R-:W-:Y:S01]  /*7490*/  MOV R93, UR4 ;  /* 0x00000004005d7c02 */ /* 0x000fe20008000f00 */
[----:B------:R-:W-:Y:S03]  /*74a0*/  UIADD3.X UR7, UPT, UPT, URZ, UR53, URZ, UP0, !UPT ;  /* 0x00000035ff077290 */ /* 0x000fe600087fe4ff */
[----:B------:R-:W-:Y:S11]  /*74b0*/  R2UR UR36, R93 ;  /* 0x000000005d2472ca */ /* 0x000ff600000e0000 */
[----:B------:R-:W-:Y:S02]  /*74c0*/  @!UPT UIADD3 URZ, UPT, UPT, URZ, URZ, URZ ;  /* 0x000000fffffff290 */ /* 0x000fe4000fffe0ff */
[----:B------:R2:W-:Y:S01]  /*74d0*/  UTMASTG.3D [UR36], [UR6] ;  /* 0x00000024060073b5 */ /* 0x0005e20008010000 */
[----:B------:R0:W-:Y:S01]  /*74e0*/  UTMACMDFLUSH ;  /* 0x00000000000079b7 */ /* 0x0001e20000000000 */
[----:B--2---:R-:W-:Y:S04]  /*74f0*/  DEPBAR.LE SB0, 0x1 ;  /* 0x000080400000791a */ /* 0x004fe80000000000 */
.L_x_126:
[----:B------:R-:W-:Y:S05]  /*7500*/  BSYNC.RECONVERGENT B0 ;  /* 0x0000000000007941 */ /* 0x000fea0003800200 */
.L_x_125:
[----:B------:R-:W-:Y:S01]  /*7510*/  BAR.SYNC.DEFER_BLOCKING 0x1, 0x80 ;  /* 0x0042000000007b1d */ /* 0x000fe20000010000 */
[----:B------:R-:W-:Y:S01]  /*7520*/  ISETP.NE.AND P1, PT, R107, RZ, PT ;  /* 0x000000ff6b00720c */ /* 0x000fe20003f25270 */
[----:B------:R-:W-:Y:S01]  /*7530*/  UISETP.NE.AND UP0, UPT, UR50, URZ, UPT ;  /* 0x000000ff3200728c */ /* 0x000fe2000bf05270 */
[----:B------:R-:W-:Y:S11]  /*7540*/  LEA R2, R65, UR49, 0x3 ;  /* 0x0000003141027c11 */ /* 0x000ff6000f8e18ff */
[----:B------:R-:W-:Y:S01]  /*7550*/  @P1 SHF.L.U32 R3, R97, 0x1f, RZ ;  /* 0x0000001f61031819 */ /* 0x000fe200000006ff */
[----:B------:R-:W-:Y:S06]  /*7560*/  BRA.U !UP0, `(.L_x_127) ;  /* 0x0000000108247547 */ /* 0x000fec000b800000 */
[----:B------:R-:W-:Y:S01]  /*7570*/  IMAD.U32 R4, RZ, RZ, UR51 ;  /* 0x00000033ff047e24 */ /* 0x000fe2000f8e00ff */
[----:B------:R-:W-:Y:S01]  /*7580*/  MOV R0, UR45 ;  /* 0x0000002d00007c02 */ /* 0x000fe20008000f00 */
[----:B------:R-:W-:Y:S03]  /*7590*/  UIADD3 UR51, UPT, UPT, UR51, 0x1, URZ ;  /* 0x0000000133337890 */ /* 0x000fe6000fffe0ff */
[----:B------:R-:W-:Y:S01]  /*75a0*/  @P1 LEA R4, R4, UR49, 0x3 ;  /* 0x0000003104041c11 */ /* 0x000fe2000f8e18ff */
[----:B------:R-:W-:Y:S04]  /*75b0*/  UISETP.NE.AND UP0, UPT, UR51, 0x4, UPT ;  /* 0x000000043300788c */ /* 0x000fe8000bf05270 */
[----:B------:R-:W-:Y:S01]  /*75c0*/  @P1 VIADD R4, R4, 0x170 ;  /* 0x0000017004041836 */ /* 0x000fe20000000000 */
[----:B------:R-:W-:Y:S04]  /*75d0*/  USEL UR51, UR51, URZ, UP0 ;  /* 0x000000ff33337287 */ /* 0x000fe80008000000 */
[----:B------:R-:W-:Y:S04]  /*75e0*/  @P1 PRMT R0, R0, 0x654, R4 ;  /* 0x0000065400001816 */ /* 0x000fe80000000004 */
[----:B------:R2:W-:Y:S04]  /*75f0*/  @P1 SYNCS.ARRIVE.TRANS64.RED.A1T0 RZ, [R0+URZ], RZ ;  /* 0x000000ff00ff19a7 */ /* 0x0005e800081004ff */
.L_x_127:
[----:B------:R-:W4:Y:S01]  /*7600*/  @P1 SYNCS.PHASECHK.TRANS64.TRYWAIT P0, [R2+URZ+0x150], R3 ;  /* 0x00015003020015a7 */ /* 0x000f2200080011ff */
[----:B------:R-:W-:Y:S01]  /*7610*/  BSSY B1, `(.L_x_128) ;  /* 0x0000016000017945 */ /* 0x000fe20003800000 */
[----:B----4-:R-:W-:Y:S03]  /*7620*/  @P1 SEL R66, RZ, 0x1, !P0 ;  /* 0x00000001ff421807 */ /* 0x010fe60004000000 */
[----:B------:R-:W-:Y:S05]  /*7630*/  @!P1 BRA `(.L_x_129) ;  /* 0x00000000004c9947 */ /* 0x000fea0003800000 */
[----:B------:R-:W-:Y:S01]  /*7640*/  ISETP.NE.AND P0, PT, R66, RZ, PT ;  /* 0x000000ff4200720c */ /* 0x000fe20003f05270 */
[----:B------:R-:W-:Y:S01]  /*7650*/  BSSY B0, `(.L_x_130) ;  /* 0x000000b000007945 */ /* 0x000fe20003800000 */
[----:B------:R-:W-:Y:S11]  /*7660*/  ISETP.NE.AND P1, PT, R67, RZ, PT ;  /* 0x000000ff4300720c */ /* 0x000ff60003f25270 */
[----:B------:R-:W-:Y:S02]  /*7670*/  @!UPT UIADD3 URZ, UPT, UPT, URZ, URZ, URZ ;  /* 0x000000fffffff290 */ /* 0x000fe4000fffe0ff */
[C---:B------:R-:W-:Y:S01]  /*7680*/  @P1 IMAD R6, R65.reuse, 0x2000, R100 ;  /* 0x0000200041061824 */ /* 0x040fe200078e0264 */
[C---:B------:R-:W-:Y:S01]  /*7690*/  @P1 LEA R4, R65.reuse, R98, 0xd ;  /* 0x0000006241041211 */ /* 0x040fe200078e68ff */
[C---:B------:R-:W-:Y:S02]  /*76a0*/  @P1 IMAD R5, R65.reuse, 0x2000, R99 ;  /* 0x0000200041051824 */ /* 0x040fe400078e0263 */
[----:B------:R-:W-:Y:S01]  /*76b0*/  @P1 IMAD R3, R65, 0x2000, R106 ;  /* 0x0000200041031824 */ /* 0x000fe200078e026a */
[----:B------:R-:W-:Y:S06]  /*76c0*/  @P0 BRA `(.L_x_131) ;  /* 0x00000000000c0947 */ /* 0x000fec0003800000 */
[----:B--2---:R-:W-:Y:S04]  /*76d0*/  SHF.L.U32 R0, R97, 0x1f, RZ ;  /* 0x0000001f61007819 */ /* 0x004fe800000006ff */
[----:B------:R-:W2:Y:S02]  /*76e0*/  SYNCS.PHASECHK.TRANS64.TRYWAIT P0, [R2+URZ+0x150], R0 ;  /* 0x00015000020075a7 */ /* 0x000ea400080011ff */
[----:B--2---:R-:W-:Y:S05]  /*76f0*/  @!P0 BRA `(.L_x_132) ;  /* 0x0000003400d48947 */ /* 0x004fea0003800000 */
.L_x_131:
[----:B------:R-:W-:Y:S05]  /*7700*/  BSYNC B0 ;  /* 0x0000000000007941 */ /* 0x000fea0003800000 */
.L_x_130:
[----:B------:R-:W-:Y:S02]  /*7710*/  ISETP.NE.AND P0, PT, R67, RZ, PT ;  /* 0x000000ff4300720c */ /* 0x000fe40003f05270 */
[----:B------:R-:W-:Y:S11]  /*7720*/  IADD3 R65, PT, PT, R65, 0x1, RZ ;  /* 0x0000000141417810 */ /* 0x000ff60007ffe0ff */
[----:B------:R4:W1:Y:S04]  /*7730*/  @P0 LDS.128 R56, [R6] ;  /* 0x0000000006380984 */ /* 0x0008680000000c00 */
[----:B------:R4:W1:Y:S04]  /*7740*/  @P0 LDS.128 R60, [R5+0x10] ;  /* 0x00001000053c0984 */ /* 0x0008680000000c00 */
[----:B------:R4:W1:Y:S04]  /*7750*/  @P0 LDS.128 R68, [R4+0x20] ;  /* 0x0000200004440984 */ /* 0x0008680000000c00 */
[----:B------:R4:W1:Y:S02]  /*7760*/  @P0 LDS.128 R76, [R3+0x30] ;  /* 0x00003000034c0984 */ /* 0x0008640000000c00 */
.L_x_129:
[----:B------:R-:W-:Y:S05]  /*7770*/  BSYNC B1 ;  /* 0x0000000000017941 */ /* 0x000fea0003800000 */
.L_x_128:
[----:B--2---:R-:W-:Y:S05]  /*7780*/  VIADD R0, R48, 0x20 ;  /* 0x0000002030007836 */ /* 0x004fea0000000000 */
[----:B------:R-:W-:Y:S04]  /*7790*/  SHF.R.U32.HI R0, RZ, 0x15, R0 ;  /* 0x00000015ff007819 */ /* 0x000fe80000011600 */
[----:B------:R-:W-:Y:S11]  /*77a0*/  LOP3.LUT P0, RZ, R0, 0x3, R92, 0x48, !PT ;  /* 0x0000000300ff7812 */ /* 0x000ff6000780485c */
[----:B------:R-:W-:Y:S02]  /*77b0*/  @!UPT UIADD3 URZ, UPT, UPT, URZ, URZ, URZ ;  /* 0x000000fffffff290 */ /* 0x000fe4000fffe0ff */
[----:B------:R-:W-:Y:S05]  /*77c0*/  @!P0 BRA `(.L_x_133) ;  /* 0x0000000000408947 */ /* 0x000fea0003800000 */
[----:B------:R-:W2:Y:S01]  /*77d0*/  LDCU.64 UR8, c[0x4][0x70] ;  /* 0x01000e00ff0877ac */ /* 0x000ea20008000a00 */
[----:B----4-:R-:W-:Y:S01]  /*77e0*/  MOV R3, 0x0 ;  /* 0x0000000000037802 */ /* 0x010fe20000000f00 */
[----:B------:R-:W-:Y:S02]  /*77f0*/  HFMA2 R12, -RZ, RZ, 0, 5.9604644775390625e-08 ;  /* 0x00000001ff0c7431 */ /* 0x000fe400000001ff */
[----:B-1----:R-:W-:Y:S02]  /*7800*/  IMAD.MOV.U32 R8, RZ, RZ, 0x192 ;  /* 0x00000192ff087424 */ /* 0x002fe400078e00ff */
[----:B------:R-:W-:Y:S01]  /*7810*/  IMAD.MOV.U32 R13, RZ, RZ, RZ ;  /* 0x000000ffff0d7224 */ /* 0x000fe200078e00ff */
[----:B------:R-:W1:Y:S01]  /*7820*/  LDCU.64 UR6, c[0x4][0x78] ;  /* 0x01000f00ff0677ac */ /* 0x000e620008000a00 */
[----:B------:R-:W4:Y:S01]  /*7830*/  LDC.64 R2, c[0x4][R3] ;  /* 0x0100000003027b82 */ /* 0x000f220000000a00 */
[----:B------:R-:W5:Y:S01]  /*7840*/  LDCU.64 UR4, c[0x4][0x10] ;  /* 0x01000200ff0477ac */ /* 0x000f620008000a00 */
[----:B--2---:R-:W-:Y:S01]  /*7850*/  MOV R5, UR9 ;  /* 0x0000000900057c02 */ /* 0x004fe20008000f00 */
[----:B------:R-:W-:Y:S01]  /*7860*/  IMAD.U32 R4, RZ, RZ, UR8 ;  /* 0x00000008ff047e24 */ /* 0x000fe2000f8e00ff */
[----:B-1----:R-:W-:Y:S01]  /*7870*/  MOV R7, UR7 ;  /* 0x0000000700077c02 */ /* 0x002fe20008000f00 */
[----:B------:R-:W-:Y:S01]  /*7880*/  IMAD.U32 R6, RZ, RZ, UR6 ;  /* 0x00000006ff067e24 */ /* 0x000fe2000f8e00ff */
[----:B-----5:R-:W-:Y:S01]  /*7890*/  MOV R11, UR5 ;  /* 0x00000005000b7c02 */ /* 0x020fe20008000f00 */
[----:B------:R-:W-:Y:S02]  /*78a0*/  IMAD.U32 R10, RZ, RZ, UR4 ;  /* 0x00000004ff0a7e24 */ /* 0x000fe4000f8e00ff */
[----:B------:R-:W-:Y:S07]  /*78b0*/  LEPC R20, `(.L_x_133) ;  /* 0x000000001014794e */ /* 0x000fee0000000000 */
[----:B---34-:R-:W-:Y:S05]  /*78c0*/  CALL.ABS.NOINC R2 ;  /* 0x0000000002007343 */ /* 0x018fea0003c00000 */
.L_x_133:
[----:B------:R-:W-:Y:S01]  /*78d0*/  ISETP.NE.AND P6, PT, R107, RZ, PT ;  /* 0x000000ff6b00720c */ /* 0x000fe20003fc5270 */
[----:B------:R-:W-:Y:S05]  /*78e0*/  WARPSYNC.ALL ;  /* 0x0000000000007948 */ /* 0x000fea0003800000 */
[----:B------:R-:W-:Y:S01]  /*78f0*/  R2UR UR4, R48 ;  /* 0x00000000300472ca */ /* 0x000fe200000e0000 */
[----:B------:R-:W-:Y:S01]  /*7900*/  BSSY.RECONVERGENT B0, `(.L_x_134) ;  /* 0x000008f000007945 */ /* 0x000fe20003800200 */
[----:B------:R-:W-:Y:S02]  /*7910*/  MOV R50, UR51 ;  /* 0x0000003300327c02 */ /* 0x000fe40008000f00 */
[----:B-1--4-:R-:W-:Y:S02]  /*7920*/  SHF.L.U32 R3, R56, 0x10, RZ ;  /* 0x0000001038037819 */ /* 0x012fe400000006ff */
[----:B------:R-:W-:Y:S02]  /*7930*/  MOV R72, UR45 ;  /* 0x0000002d00487c02 */ /* 0x000fe40008000f00 */
[----:B------:R-:W-:Y:S02]  /*7940*/  @P6 LEA R50, R50, UR49, 0x3 ;  /* 0x0000003132326c11 */ /* 0x000fe4000f8e18ff */
[C---:B------:R-:W-:Y:S02]  /*7950*/  LOP3.LUT R51, R57.reuse, 0xffff0000, RZ, 0xc0, !PT ;  /* 0xffff000039337812 */ /* 0x040fe400078ec0ff */
[----:B------:R-:W-:Y:S01]  /*7960*/  @P6 IADD3 R50, PT, PT, R50, 0x170, RZ ;  /* 0x0000017032326810 */ /* 0x000fe20007ffe0ff */
[----:B------:R-:W1:Y:S01]  /*7970*/  LDTM.x32 R4, tmem[UR4+0x20] ;  /* 0x00002004000479ee */ /* 0x000e6200082c0000 */
[----:B------:R-:W-:Y:S02]  /*7980*/  ISETP.NE.AND P0, PT, R102, RZ, PT ;  /* 0x000000ff6600720c */ /* 0x000fe40003f05270 */
[----:B------:R-:W-:Y:S02]  /*7990*/  @P6 PRMT R72, R72, 0x654, R50 ;  /* 0x0000065448486816 */ /* 0x000fe40000000032 */
[----:B------:R-:W-:Y:S01]  /*79a0*/  SHF.L.U32 R50, R57, 0x10, RZ ;  /* 0x0000001039327819 */ /* 0x000fe200000006ff */
[C---:B-1----:R-:W-:Y:S01]  /*79b0*/  FMUL R0, R47.reuse, R4 ;  /* 0x000000042f007220 */ /* 0x042fe20000400000 */
[----:B------:R-:W-:Y:S01]  /*79c0*/  LOP3.LUT R4, R56, 0xffff0000, RZ, 0xc0, !PT ;  /* 0xffff000038047812 */ /* 0x000fe200078ec0ff */
[C---:B------:R-:W-:Y:S01]  /*79d0*/  FMUL R2, R47.reuse, R5 ;  /* 0x000000052f027220 */ /* 0x040fe20000400000 */
[----:B------:R-:W-:Y:S01]  /*79e0*/  FMUL R7, R47, R7 ;  /* 0x000000072f077220 */ /* 0x000fe20000400000 */
[----:B------:R-:W-:Y:S01]  /*79f0*/  FFMA R0, R49, R3, R0 ;  /* 0x0000000331007223 */ /* 0x000fe20000000000 */
[----:B------:R-:W-:Y:S01]  /*7a00*/  FMUL R3, R47, R6 ;  /* 0x000000062f037220 */ /* 0x000fe20000400000 */
[----:B------:R-:W-:Y:S01]  /*7a10*/  FFMA R2, R49, R4, R2 ;  /* 0x0000000431027223 */ /* 0x000fe20000000002 */
[C---:B------:R-:W-:Y:S01]  /*7a20*/  FMUL R4, R47.reuse, R8 ;  /* 0x000000082f047220 */ /* 0x040fe20000400000 */
[C---:B------:R-:W-:Y:S01]  /*7a30*/  FMUL R8, R47.reuse, R12 ;  /* 0x0000000c2f087220 */ /* 0x040fe20000400000 */
[C---:B------:R-:W-:Y:S01]  /*7a40*/  FMUL R12, R47.reuse, R16 ;  /* 0x000000102f0c7220 */ /* 0x040fe20000400000 */
[C---:B------:R-:W-:Y:S01]  /*7a50*/  FMUL R16, R47.reuse, R20 ;  /* 0x000000142f107220 */ /* 0x040fe20000400000 */
[----:B------:R-:W-:Y:S01]  /*7a60*/  F2FP.BF16.F32.PACK_AB R52, R2, R0 ;  /* 0x000000000234723e */ /* 0x000fe200000010ff */
[C---:B------:R-:W-:Y:S01]  /*7a70*/  FMUL R20, R47.reuse, R24 ;  /* 0x000000182f147220 */ /* 0x040fe20000400000 */
[C---:B------:R-:W-:Y:S01]  /*7a80*/  LOP3.LUT R0, R58.reuse, 0xffff0000, RZ, 0xc0, !PT ;  /* 0xffff00003a007812 */ /* 0x040fe200078ec0ff */
[----:B------:R-:W-:Y:S01]  /*7a90*/  FMUL R24, R47, R28 ;  /* 0x0000001c2f187220 */ /* 0x000fe20000400000 */
[----:B------:R-:W-:Y:S01]  /*7aa0*/  SHF.L.U32 R2, R59, 0x10, RZ ;  /* 0x000000103b027819 */ /* 0x000fe200000006ff */
[C---:B------:R-:W-:Y:S01]  /*7ab0*/  FMUL R28, R47.reuse, R32 ;  /* 0x000000202f1c7220 */ /* 0x040fe20000400000 */
[----:B------:R-:W-:Y:S01]  /*7ac0*/  SHF.L.U32 R32, R58, 0x10, RZ ;  /* 0x000000103a207819 */ /* 0x000fe200000006ff */
[----:B------:R-:W-:Y:S01]  /*7ad0*/  FMUL R5, R47, R9 ;  /* 0x000000092f057220 */ /* 0x000fe20000400000 */
[C---:B------:R-:W-:Y:S01]  /*7ae0*/  FFMA R3, R49.reuse, R50, R3 ;  /* 0x0000003231037223 */ /* 0x040fe20000000003 */
[----:B------:R-:W-:Y:S01]  /*7af0*/  FFMA R7, R49, R51, R7 ;  /* 0x0000003331077223 */ /* 0x000fe20000000007 */
[----:B------:R-:W-:Y:S01]  /*7b00*/  FMUL R6, R47, R10 ;  /* 0x0000000a2f067220 */ /* 0x000fe20000400000 */
[----:B------:R-:W-:Y:S01]  /*7b10*/  FFMA R4, R49, R32, R4 ;  /* 0x0000002031047223 */ /* 0x000fe20000000004 */
[----:B------:R-:W-:Y:S01]  /*7b20*/  LOP3.LUT R32, R59, 0xffff0000, RZ, 0xc0, !PT ;  /* 0xffff00003b207812 */ /* 0x000fe200078ec0ff */
[----:B------:R-:W-:Y:S01]  /*7b30*/  FFMA R5, R49, R0, R5 ;  /* 0x0000000031057223 */ /* 0x000fe20000000005 */
[C---:B------:R-:W-:Y:S01]  /*7b40*/  SHF.L.U32 R0, R60.reuse, 0x10, RZ ;  /* 0x000000103c007819 */ /* 0x040fe200000006ff */
[----:B------:R-:W-:Y:S01]  /*7b50*/  FMUL R11, R47, R11 ;  /* 0x0000000b2f0b7220 */ /* 0x000fe20000400000 */
[----:B------:R-:W-:Y:S01]  /*7b60*/  F2FP.BF16.F32.PACK_AB R53, R7, R3 ;  /* 0x000000030735723e */ /* 0x000fe200000010ff */
[C---:B------:R-:W-:Y:S01]  /*7b70*/  FFMA R6, R49.reuse, R2, R6 ;  /* 0x0000000231067223 */ /* 0x040fe20000000006 */
[----:B------:R-:W-:Y:S01]  /*7b80*/  LOP3.LUT R2, R60, 0xffff0000, RZ, 0xc0, !PT ;  /* 0xffff00003c027812 */ /* 0x000fe200078ec0ff */
[----:B------:R-:W-:Y:S01]  /*7b90*/  FFMA R11, R49, R32, R11 ;  /* 0x00000020310b7223 */ /* 0x000fe2000000000b */
[----:B------:R-:W-:Y:S01]  /*7ba0*/  SHF.L.U32 R3, R61, 0x10, RZ ;  /* 0x000000103d037819 */ /* 0x000fe200000006ff */
[----:B------:R-:W-:Y:S01]  /*7bb0*/  FFMA R8, R49, R0, R8 ;  /* 0x0000000031087223 */ /* 0x000fe20000000008 */
[----:B------:R-:W-:Y:S01]  /*7bc0*/  LOP3.LUT R0, R61, 0xffff0000, RZ, 0xc0, !PT ;  /* 0xffff00003d007812 */ /* 0x000fe200078ec0ff */
[----:B------:R-:W-:Y:S01]  /*7bd0*/  FMUL R9, R47, R13 ;  /* 0x0000000d2f097220 */ /* 0x000fe20000400000 */
[----:B------:R-:W-:Y:S01]  /*7be0*/  F2FP.BF16.F32.PACK_AB R54, R5, R4 ;  /* 0x000000040536723e */ /* 0x000fe200000010ff */
[----:B------:R-:W-:Y:S01]  /*7bf0*/  FMUL R10, R47, R14 ;  /* 0x0000000e2f0a7220 */ /* 0x000fe20000400000 */
[----:B------:R-:W-:Y:S01]  /*7c00*/  F2FP.BF16.F32.PACK_AB R55, R11, R6 ;  /* 0x000000060b37723e */ /* 0x000fe200000010ff */
[----:B------:R-:W-:Y:S01]  /*7c10*/  FMUL R15, R47, R15 ;  /* 0x0000000f2f0f7220 */ /* 0x000fe20000400000 */
[----:B------:R-:W-:Y:S01]  /*7c20*/  SHF.L.U32 R4, R77, 0x10, RZ ;  /* 0x000000104d047819 */ /* 0x000fe200000006ff */
[C---:B------:R-:W-:Y:S01]  /*7c30*/  FFMA R9, R49.reuse, R2, R9 ;  /* 0x0000000231097223 */ /* 0x040fe20000000009 */
[C---:B------:R-:W-:Y:S01]  /*7c40*/  SHF.L.U32 R2, R62.reuse, 0x10, RZ ;  /* 0x000000103e027819 */ /* 0x040fe200000006ff */
[C---:B------:R-:W-:Y:S01]  /*7c50*/  FFMA R10, R49.reuse, R3, R10 ;  /* 0x00000003310a7223 */ /* 0x040fe2000000000a */
[----:B------:R-:W-:Y:S01]  /*7c60*/  LOP3.LUT R3, R62, 0xffff0000, RZ, 0xc0, !PT ;  /* 0xffff00003e037812 */ /* 0x000fe200078ec0ff */
[----:B------:R-:W-:Y:S01]  /*7c70*/  FFMA R15, R49, R0, R15 ;  /* 0x00000000310f7223 */ /* 0x000fe2000000000f */
[----:B------:R-:W-:Y:S01]  /*7c80*/  SHF.L.U32 R0, R63, 0x10, RZ ;  /* 0x000000103f007819 */ /* 0x000fe200000006ff */
[----:B------:R-:W-:Y:S01]  /*7c90*/  FMUL R13, R47, R17 ;  /* 0x000000112f0d7220 */ /* 0x000fe20000400000 */
[----:B------:R-:W-:Y:S01]  /*7ca0*/  F2FP.BF16.F32.PACK_AB R8, R9, R8 ;  /* 0x000000080908723e */ /* 0x000fe200000010ff */
[----:B------:R-:W-:Y:S01]  /*7cb0*/  FMUL R14, R47, R18 ;  /* 0x000000122f0e7220 */ /* 0x000fe20000400000 */
[----:B------:R-:W-:Y:S01]  /*7cc0*/  F2FP.BF16.F32.PACK_AB R9, R15, R10 ;  /* 0x0000000a0f09723e */ /* 0x000fe200000010ff */
[----:B------:R-:W-:Y:S01]  /*7cd0*/  FFMA R12, R49, R2, R12 ;  /* 0x00000002310c7223 */ /* 0x000fe2000000000c */
[----:B------:R-:W-:Y:S01]  /*7ce0*/  LOP3.LUT R2, R63, 0xffff0000, RZ, 0xc0, !PT ;  /* 0xffff00003f027812 */ /* 0x000fe200078ec0ff */
[----:B------:R-:W-:Y:S01]  /*7cf0*/  FFMA R13, R49, R3, R13 ;  /* 0x00000003310d7223 */ /* 0x000fe2000000000d */
[----:B------:R-:W-:Y:S01]  /*7d00*/  SHF.L.U32 R3, R69, 0x10, RZ ;  /* 0x0000001045037819 */ /* 0x000fe200000006ff */
[----:B------:R-:W-:Y:S01]  /*7d10*/  FFMA R14, R49, R0, R14 ;  /* 0x00000000310e7223 */ /* 0x000fe2000000000e */
[C---:B------:R-:W-:Y:S01]  /*7d20*/  SHF.L.U32 R0, R68.reuse, 0x10, RZ ;  /* 0x0000001044007819 */ /* 0x040fe200000006ff */
[----:B------:R-:W-:Y:S01]  /*7d30*/  FMUL R19, R47, R19 ;  /* 0x000000132f137220 */ /* 0x000fe20000400000 */
[----:B------:R-:W-:Y:S01]  /*7d40*/  F2FP.BF16.F32.PACK_AB R10, R13, R12 ;  /* 0x0000000c0d0a723e */ /* 0x000fe200000010ff */
[----:B------:R-:W-:Y:S01]  /*7d50*/  FMUL R17, R47, R21 ;  /* 0x000000152f117220 */ /* 0x000fe20000400000 */
[----:B------:R-:W-:Y:S01]  /*7d60*/  LOP3.LUT R5, R79, 0xffff0000, RZ, 0xc0, !PT ;  /* 0xffff00004f057812 */ /* 0x000fe200078ec0ff */
[C---:B------:R-:W-:Y:S01]  /*7d70*/  FFMA R19, R49.reuse, R2, R19 ;  /* 0x0000000231137223 */ /* 0x040fe20000000013 */
[----:B------:R-:W-:Y:S01]  /*7d80*/  LOP3.LUT R2, R68, 0xffff0000, RZ, 0xc0, !PT ;  /* 0xffff000044027812 */ /* 0x000fe200078ec0ff */
[----:B------:R1:W-:Y:S01]  /*7d90*/  STS.128 [R100+0x2000], R52 ;  /* 0x0020003464007388 */ /* 0x0003e20000000c00 */
[----:B------:R-:W-:Y:S01]  /*7da0*/  FFMA R16, R49, R0, R16 ;  /* 0x0000000031107223 */ /* 0x000fe20000000010 */
[----:B------:R-:W-:Y:S01]  /*7db0*/  LOP3.LUT R0, R69, 0xffff0000, RZ, 0xc0, !PT ;  /* 0xffff000045007812 */ /* 0x000fe200078ec0ff */
[----:B------:R-:W-:Y:S01]  /*7dc0*/  FMUL R18, R47, R22 ;  /* 0x000000162f127220 */ /* 0x000fe20000400000 */
[----:B------:R-:W-:Y:S01]  /*7dd0*/  F2FP.BF16.F32.PACK_AB R11, R19, R14 ;  /* 0x0000000e130b723e */ /* 0x000fe200000010ff */
[----:B------:R-:W-:Y:S01]  /*7de0*/  FMUL R23, R47, R23 ;  /* 0x000000172f177220 */ /* 0x000fe20000400000 */
[C---:B------:R-:W-:Y:S01]  /*7df0*/  FFMA R17, R49.reuse, R2, R17 ;  /* 0x0000000231117223 */ /* 0x040fe20000000011 */
[C---:B------:R-:W-:Y:S01]  /*7e00*/  SHF.L.U32 R2, R70.reuse, 0x10, RZ ;  /* 0x0000001046027819 */ /* 0x040fe200000006ff */
[----:B------:R-:W-:Y:S01]  /*7e10*/  FFMA R18, R49, R3, R18 ;  /* 0x0000000331127223 */ /* 0x000fe20000000012 */
[----:B------:R-:W-:Y:S01]  /*7e20*/  SHF.L.U32 R3, R71, 0x10, RZ ;  /* 0x0000001047037819 */ /* 0x000fe200000006ff */
[----:B------:R1:W-:Y:S01]  /*7e30*/  STS.128 [R99+0x2010], R8 ;  /* 0x0020100863007388 */ /* 0x0003e20000000c00 */
[----:B------:R-:W-:Y:S01]  /*7e40*/  F2FP.BF16.F32.PACK_AB R16, R17, R16 ;  /* 0x000000101110723e */ /* 0x000fe200000010ff */
[----:B------:R-:W-:Y:S01]  /*7e50*/  FFMA R23, R49, R0, R23 ;  /* 0x0000000031177223 */ /* 0x000fe20000000017 */
[----:B------:R-:W-:Y:S01]  /*7e60*/  LOP3.LUT R0, R70, 0xffff0000, RZ, 0xc0, !PT ;  /* 0xffff000046007812 */ /* 0x000fe200078ec0ff */
[C---:B------:R-:W-:Y:S01]  /*7e70*/  FMUL R21, R47.reuse, R25 ;  /* 0x000000192f157220 */ /* 0x040fe20000400000 */
[----:B------:R-:W-:Y:S01]  /*7e80*/  FMUL R22, R47, R26 ;  /* 0x0000001a2f167220 */ /* 0x000fe20000400000 */
[C---:B------:R-:W-:Y:S01]  /*7e90*/  FFMA R20, R49.reuse, R2, R20 ;  /* 0x0000000231147223 */ /* 0x040fe20000000014 */
[C---:B------:R-:W-:Y:S01]  /*7ea0*/  SHF.L.U32 R2, R76.reuse, 0x10, RZ ;  /* 0x000000104c027819 */ /* 0x040fe200000006ff */
[----:B------:R-:W-:Y:S01]  /*7eb0*/  FFMA R21, R49, R0, R21 ;  /* 0x0000000031157223 */ /* 0x000fe20000000015 */
[----:B------:R-:W-:Y:S01]  /*7ec0*/  LOP3.LUT R0, R71, 0xffff0000, RZ, 0xc0, !PT ;  /* 0xffff000047007812 */ /* 0x000fe200078ec0ff */
[----:B------:R-:W-:Y:S01]  /*7ed0*/  FFMA R22, R49, R3, R22 ;  /* 0x0000000331167223 */ /* 0x000fe20000000016 */
[C---:B------:R-:W-:Y:S01]  /*7ee0*/  FMUL R27, R47.reuse, R27 ;  /* 0x0000001b2f1b7220 */ /* 0x040fe20000400000 */
[----:B------:R-:W-:Y:S01]  /*7ef0*/  LOP3.LUT R3, R76, 0xffff0000, RZ, 0xc0, !PT ;  /* 0xffff00004c037812 */ /* 0x000fe200078ec0ff */
[C---:B------:R-:W-:Y:S01]  /*7f00*/  FMUL R25, R47.reuse, R29 ;  /* 0x0000001d2f197220 */ /* 0x040fe20000400000 */
[----:B------:R-:W-:Y:S01]  /*7f10*/  FMUL R26, R47, R30 ;  /* 0x0000001e2f1a7220 */ /* 0x000fe20000400000 */
[C---:B------:R-:W-:Y:S01]  /*7f20*/  FFMA R27, R49.reuse, R0, R27 ;  /* 0x00000000311b7223 */ /* 0x040fe2000000001b */
[----:B------:R-:W-:Y:S01]  /*7f30*/  FFMA R24, R49, R2, R24 ;  /* 0x0000000231187223 */ /* 0x000fe20000000018 */
[----:B------:R-:W-:Y:S01]  /*7f40*/  LOP3.LUT R0, R77, 0xffff0000, RZ, 0xc0, !PT ;  /* 0xffff00004d007812 */ /* 0x000fe200078ec0ff */
[----:B------:R-:W-:Y:S01]  /*7f50*/  FFMA R25, R49, R3, R25 ;  /* 0x0000000331197223 */ /* 0x000fe20000000019 */
[----:B------:R-:W-:Y:S01]  /*7f60*/  FMUL R31, R47, R31 ;  /* 0x0000001f2f1f7220 */ /* 0x000fe20000400000 */
[C---:B------:R-:W-:Y:S01]  /*7f70*/  SHF.L.U32 R2, R78.reuse, 0x10, RZ ;  /* 0x000000104e027819 */ /* 0x040fe200000006ff */
[----:B------:R-:W-:Y:S01]  /*7f80*/  FFMA R26, R49, R4, R26 ;  /* 0x00000004311a7223 */ /* 0x000fe2000000001a */
[----:B------:R-:W-:Y:S01]  /*7f90*/  LOP3.LUT R3, R78, 0xffff0000, RZ, 0xc0, !PT ;  /* 0xffff00004e037812 */ /* 0x000fe200078ec0ff */
[----:B------:R-:W-:Y:S01]  /*7fa0*/  FMUL R29, R47, R33 ;  /* 0x000000212f1d7220 */ /* 0x000fe20000400000 */
[----:B------:R-:W-:Y:S01]  /*7fb0*/  SHF.L.U32 R4, R79, 0x10, RZ ;  /* 0x000000104f047819 */ /* 0x000fe200000006ff */
[----:B------:R-:W-:Y:S01]  /*7fc0*/  FMUL R30, R47, R34 ;  /* 0x000000222f1e7220 */ /* 0x000fe20000400000 */
[----:B------:R-:W-:Y:S01]  /*7fd0*/  F2FP.BF16.F32.PACK_AB R17, R23, R18 ;  /* 0x000000121711723e */ /* 0x000fe200000010ff */
[----:B------:R-:W-:Y:S01]  /*7fe0*/  FFMA R31, R49, R0, R31 ;  /* 0x00000000311f7223 */ /* 0x000fe2000000001f */
[----:B------:R-:W-:Y:S01]  /*7ff0*/  FMUL R35, R47, R35 ;  /* 0x000000232f237220 */ /* 0x000fe20000400000 */
[----:B------:R-:W-:Y:S01]  /*8000*/  F2FP.BF16.F32.PACK_AB R18, R21, R20 ;  /* 0x000000141512723e */ /* 0x000fe200000010ff */
[----:B------:R-:W-:Y:S01]  /*8010*/  FFMA R28, R49, R2, R28 ;  /* 0x00000002311c7223 */ /* 0x000fe2000000001c */
[----:B------:R-:W-:Y:S01]  /*8020*/  F2FP.BF16.F32.PACK_AB R19, R27, R22 ;  /* 0x000000161b13723e */ /* 0x000fe200000010ff */
[C---:B------:R-:W-:Y:S01]  /*8030*/  FFMA R29, R49.reuse, R3, R29 ;  /* 0x00000003311d7223 */ /* 0x040fe2000000001d */
[C---:B------:R-:W-:Y:S01]  /*8040*/  FFMA R30, R49.reuse, R4, R30 ;  /* 0x00000004311e7223 */ /* 0x040fe2000000001e */
[----:B------:R-:W-:Y:S01]  /*8050*/  FFMA R35, R49, R5, R35 ;  /* 0x0000000531237223 */ /* 0x000fe20000000023 */
[----:B------:R-:W-:Y:S01]  /*8060*/  F2FP.BF16.F32.PACK_AB R24, R25, R24 ;  /* 0x000000181918723e */ /* 0x000fe200000010ff */
[----:B------:R1:W-:Y:S01]  /*8070*/  STS.128 [R98+0x2020], R16 ;  /* 0x0020201062007388 */ /* 0x0003e20000000c00 */
[----:B------:R-:W-:Y:S02]  /*8080*/  F2FP.BF16.F32.PACK_AB R25, R31, R26 ;  /* 0x0000001a1f19723e */ /* 0x000fe400000010ff */
[----:B------:R-:W-:Y:S02]  /*8090*/  F2FP.BF16.F32.PACK_AB R26, R29, R28 ;  /* 0x0000001c1d1a723e */ /* 0x000fe400000010ff */
[----:B------:R-:W-:Y:S02]  /*80a0*/  F2FP.BF16.F32.PACK_AB R27, R35, R30 ;  /* 0x0000001e231b723e */ /* 0x000fe400000010ff */
[----:B------:R-:W-:Y:S02]  /*80b0*/  LEA R0, R65, UR49, 0x3 ;  /* 0x0000003141007c11 */ /* 0x000fe4000f8e18ff */
[----:B------:R-:W-:Y:S01]  /*80c0*/  @P6 SHF.L.U32 R2, R97, 0x1f, RZ ;  /* 0x0000001f61026819 */ /* 0x000fe200000006ff */
        /* <DEDUP_REMOVED lines=9> */
[----:B------:R-:W-:Y:S02]  /*8160*/  UIADD3 UR8, UP0, UPT, UR52, 0xa80, URZ ;  /* 0x00000a8034087890 */ /* 0x000fe4000ff1e0ff */
[----:B------:R-:W-:Y:S02]  /*8170*/  UIADD3 UR5, UPT, UPT, UR37, 0x20, URZ ;  /* 0x0000002025057890 */ /* 0x000fe4000fffe0ff */
[----:B------:R-:W-:Y:S02]  /*8180*/  UIADD3 UR4, UPT, UPT, UR49, 0x2400, URZ ;  /* 0x0000240031047890 */ /* 0x000fe4000fffe0ff */
[----:B------:R-:W-:Y:S01]  /*8190*/  UIADD3.X UR9, UPT, UPT, URZ, UR53, URZ, UP0, !UPT ;  /* 0x00000035ff097290 */ /* 0x000fe200087fe4ff */
[----:B------:R-:W-:Y:S01]  /*81a0*/  UMOV UR6, UR38 ;  /* 0x0000002600067c82 */ /* 0x000fe20008000000 */
[----:B------:R-:W-:Y:S07]  /*81b0*/  UMOV UR7, UR44 ;  /* 0x0000002c00077c82 */ /* 0x000fee0008000000 */
[----:B------:R2:W-:Y:S01]  /*81c0*/  UTMASTG.3D [UR4], [UR8] ;  /* 0x00000004080073b5 */ /* 0x0005e20008010000 */
[----:B------:R0:W-:Y:S01]  /*81d0*/  UTMACMDFLUSH ;  /* 0x00000000000079b7 */ /* 0x0001e20000000000 */
[----:B--2---:R-:W-:Y:S04]  /*81e0*/  DEPBAR.LE SB0, 0x1 ;  /* 0x000080400000791a */ /* 0x004fe80000000000 */
.L_x_135:
[----:B------:R-:W-:Y:S05]  /*81f0*/  BSYNC.RECONVERGENT B0 ;  /* 0x0000000000007941 */ /* 0x000fea0003800200 */
.L_x_134:
[----:B------:R-:W-:Y:S01]  /*8200*/  BAR.SYNC.DEFER_BLOCKING 0x1, 0x80 ;  /* 0x0042000000007b1d */ /* 0x000fe20000010000 */
[----:B------:R-:W-:Y:S04]  /*8210*/  UIADD3 UR36, UPT, UPT, UR51, 0x1, URZ ;  /* 0x0000000133247890 */ /* 0x000fe8000fffe0ff */
[----:B------:R-:W-:Y:S04]  /*8220*/  UISETP.NE.AND UP0, UPT, UR36, 0x4, UPT ;  /* 0x000000042400788c */ /* 0x000fe8000bf05270 */
[----:B------:R-:W-:Y:S01]  /*8230*/  USEL UR36, UR36, URZ, UP0 ;  /* 0x000000ff24247287 */ /* 0x000fe20008000000 */
[----:B------:R2:W-:Y:S01]  /*8240*/  @P6 SYNCS.ARRIVE.TRANS64.RED.A1T0 RZ, [R72+URZ], RZ ;  /* 0x000000ff48ff69a7 */ /* 0x0005e200081004ff */
[----:B------:R-:W-:Y:S01]  /*8250*/  BSSY B1, `(.L_x_136) ;  /* 0x0000017000017945 */ /* 0x000fe20003800000 */
[----:B------:R-:W4:Y:S02]  /*8260*/  @P6 SYNCS.PHASECHK.TRANS64.TRYWAIT P0, [R0+URZ+0x150], R2 ;  /* 0x00015002000065a7 */ /* 0x000f2400080011ff */
[----:B----4-:R-:W-:Y:S01]  /*8270*/  @P6 SEL R66, RZ, 0x1, !P0 ;  /* 0x00000001ff426807 */ /* 0x010fe20004000000 */
[----:B--2---:R-:W-:Y:S06]  /*8280*/  @!P6 BRA `(.L_x_137) ;  /* 0x00000000004ce947 */ /* 0x004fec0003800000 */
        /* <DEDUP_REMOVED lines=9> */
[----:B------:R-:W-:Y:S04]  /*8320*/  SHF.L.U32 R6, R97, 0x1f, RZ ;  /* 0x0000001f61067819 */ /* 0x000fe800000006ff */
[----:B------:R-:W2:Y:S02]  /*8330*/  SYNCS.PHASECHK.TRANS64.TRYWAIT P0, [R0+URZ+0x150], R6 ;  /* 0x00015006000075a7 */ /* 0x000ea400080011ff */
[----:B--2---:R-:W-:Y:S05]  /*8340*/  @!P0 BRA `(.L_x_140) ;  /* 0x0000002800d48947 */ /* 0x004fea0003800000 */
.L_x_139:
[----:B------:R-:W-:Y:S05]  /*8350*/  BSYNC B0 ;  /* 0x0000000000007941 */ /* 0x000fea0003800000 */
.L_x_138:
[----:B------:R-:W-:Y:S02]  /*8360*/  ISETP.NE.AND P0, PT, R67, RZ, PT ;  /* 0x000000ff4300720c */ /* 0x000fe40003f05270 */
[----:B------:R-:W-:Y:S11]  /*8370*/  IADD3 R65, PT, PT, R65, 0x1, RZ ;  /* 0x0000000141417810 */ /* 0x000ff60007ffe0ff */
[----:B------:R4:W1:Y:S04]  /*8380*/  @P0 LDS.128 R56, [R5] ;  /* 0x0000000005380984 */ /* 0x0008680000000c00 */
[----:B------:R4:W1:Y:S04]  /*8390*/  @P0 LDS.128 R60, [R4+0x10] ;  /* 0x00001000043c0984 */ /* 0x0008680000000c00 */
[----:B------:R4:W1:Y:S04]  /*83a0*/  @P0 LDS.128 R68, [R3+0x20] ;  /* 0x0000200003440984 */ /* 0x0008680000000c00 */
[----:B------:R4:W1:Y:S02]  /*83b0*/  @P0 LDS.128 R76, [R2+0x30] ;  /* 0x00003000024c0984 */ /* 0x0008640000000c00 */
.L_x_137:
[----:B------:R-:W-:Y:S05]  /*83c0*/  BSYNC B1 ;  /* 0x0000000000017941 */ /* 0x000fea0003800000 */
.L_x_136:
        /* <DEDUP_REMOVED lines=21> */
.L_x_141:
        /* <DEDUP_REMOVED lines=146> */
.L_x_143:
[----:B------:R-:W-:Y:S05]  /*8e40*/  BSYNC.RECONVERGENT B0 ;  /* 0x0000000000007941 */ /* 0x000fea0003800200 */
.L_x_142:
        /* <DEDUP_REMOVED lines=21> */
.L_x_147:
[----:B------:R-:W-:Y:S05]  /*8fa0*/  BSYNC B0 ;  /* 0x0000000000007941 */ /* 0x000fea0003800000 */
.L_x_146:
[----:B------:R-:W-:Y:S11]  /*8fb0*/  ISETP.NE.AND P0, PT, R67, RZ, PT ;  /* 0x000000ff4300720c */ /* 0x000ff60003f05270 */
[----:B------:R-:W-:Y:S02]  /*8fc0*/  @!UPT UIADD3 URZ, UPT, UPT, URZ, URZ, URZ ;  /* 0x000000fffffff290 */ /* 0x000fe4000fffe0ff */
[----:B------:R4:W1:Y:S04]  /*8fd0*/  @P0 LDS.128 R56, [R4] ;  /* 0x0000000004380984 */ /* 0x0008680000000c00 */
[----:B------:R4:W1:Y:S04]  /*8fe0*/  @P0 LDS.128 R60, [R3+0x10] ;  /* 0x00001000033c0984 */ /* 0x0008680000000c00 */
[----:B------:R4:W1:Y:S04]  /*8ff0*/  @P0 LDS.128 R68, [R2+0x20] ;  /* 0x0000200002440984 */ /* 0x0008680000000c00 */
[----:B------:R4:W1:Y:S02]  /*9000*/  @P0 LDS.128 R76, [R65+0x30] ;  /* 0x00003000414c0984 */ /* 0x0008640000000c00 */
.L_x_145:
[----:B------:R-:W-:Y:S05]  /*9010*/  BSYNC B1 ;  /* 0x0000000000017941 */ /* 0x000fea0003800000 */
.L_x_144:
        /* <DEDUP_REMOVED lines=21> */
.L_x_149:
[----:B------:R-:W-:Y:S01]  /*9170*/  ISETP.NE.AND P0, PT, R102, RZ, PT ;  /* 0x000000ff6600720c */ /* 0x000fe20003f05270 */
[----:B------:R-:W-:Y:S05]  /*9180*/  WARPSYNC.ALL ;  /* 0x0000000000007948 */ /* 0x000fea0003800000 */
[----:B------:R-:W-:Y:S01]  /*9190*/  R2UR UR4, R48 ;  /* 0x00000000300472ca */ /* 0x000fe200000e0000 */
[----:B------:R-:W-:Y:S01]  /*91a0*/  BSSY.RECONVERGENT B0, `(.L_x_150) ;  /* 0x000008c000007945 */ /* 0x000fe20003800200 */
[----:B------:R-:W-:Y:S02]  /*91b0*/  R2UR UR5, R64 ;  /* 0x00000000400572ca */ /* 0x000fe400000e0000 */
[C---:B-1----:R-:W-:Y:S02]  /*91c0*/  SHF.L.U32 R0, R56.reuse, 0x10, RZ ;  /* 0x0000001038007819 */ /* 0x042fe400000006ff */
[----:B----4-:R-:W-:Y:S02]  /*91d0*/  LOP3.LUT R2, R56, 0xffff0000, RZ, 0xc0, !PT ;  /* 0xffff000038027812 */ /* 0x010fe400078ec0ff */
[C---:B------:R-:W-:Y:S02]  /*91e0*/  SHF.L.U32 R3, R57.reuse, 0x10, RZ ;  /* 0x0000001039037819 */ /* 0x040fe400000006ff */
[----:B------:R-:W-:Y:S02]  /*91f0*/  LOP3.LUT R48, R57, 0xffff0000, RZ, 0xc0, !PT ;  /* 0xffff000039307812 */ /* 0x000fe400078ec0ff */
[C---:B------:R-:W-:Y:S01]  /*9200*/  SHF.L.U32 R50, R58.reuse, 0x10, RZ ;  /* 0x000000103a327819 */ /* 0x040fe200000006ff */
[----:B------:R-:W1:Y:S01]  /*9210*/  LDTM.x32 R4, tmem[UR4+0x60] ;  /* 0x00006004000479ee */ /* 0x000e6200082c0000 */
[----:B------:R-:W-:Y:S01]  /*9220*/  LOP3.LUT R51, R58, 0xffff0000, RZ, 0xc0, !PT ;  /* 0xffff00003a337812 */ /* 0x000fe200078ec0ff */
[----:B------:R-:W-:Y:S01]  /*9230*/  NOP ;  /* 0x0000000000007918 */ /* 0x000fe20000000000 */
[C---:B------:R-:W-:Y:S01]  /*9240*/  SHF.L.U32 R52, R59.reuse, 0x10, RZ ;  /* 0x000000103b347819 */ /* 0x040fe200000006ff */
[----:B------:R-:W-:Y:S01]  /*9250*/  UIADD3 UR5, UPT, UPT, UR5, 0x1d0, URZ ;  /* 0x000001d005057890 */ /* 0x000fe2000fffe0ff */
[----:B------:R-:W-:Y:S02]  /*9260*/  LOP3.LUT R53, R59, 0xffff0000, RZ, 0xc0, !PT ;  /* 0xffff00003b357812 */ /* 0x000fe400078ec0ff */
[C---:B------:R-:W-:Y:S01]  /*9270*/  SHF.L.U32 R54, R60.reuse, 0x10, RZ ;  /* 0x000000103c367819 */ /* 0x040fe200000006ff */
[----:B------:R-:W-:Y:S01]  /*9280*/  UPRMT UR5, UR45, 0x654, UR5 ;  /* 0x000006542d057896 */ /* 0x000fe20008000005 */
[----:B------:R-:W-:Y:S02]  /*9290*/  LOP3.LUT R55, R60, 0xffff0000, RZ, 0xc0, !PT ;  /* 0xffff00003c377812 */ /* 0x000fe400078ec0ff */
[C---:B------:R-:W-:Y:S02]  /*92a0*/  SHF.L.U32 R56, R61.reuse, 0x10, RZ ;  /* 0x000000103d387819 */ /* 0x040fe400000006ff */
[----:B------:R-:W-:Y:S02]  /*92b0*/  LOP3.LUT R57, R61, 0xffff0000, RZ, 0xc0, !PT ;  /* 0xffff00003d397812 */ /* 0x000fe400078ec0ff */
[C---:B------:R-:W-:Y:S02]  /*92c0*/  SHF.L.U32 R58, R62.reuse, 0x10, RZ ;  /* 0x000000103e3a7819 */ /* 0x040fe400000006ff */
[----:B------:R-:W-:Y:S01]  /*92d0*/  LOP3.LUT R59, R62, 0xffff0000, RZ, 0xc0, !PT ;  /* 0xffff00003e3b7812 */ /* 0x000fe200078ec0ff */
[----:B-1----:R-:W-:Y:S01]  /*92e0*/  SYNCS.ARRIVE.TRANS64.RED.A1T0 RZ, [UR5], RZ ;  /* 0x000000ffffff79a7 */ /* 0x002fe20008100405 */
[C---:B------:R-:W-:Y:S02]  /*92f0*/  SHF.L.U32 R60, R63.reuse, 0x10, RZ ;  /* 0x000000103f3c7819 */ /* 0x040fe400000006ff */
[----:B------:R-:W-:Y:S02]  /*9300*/  LOP3.LUT R61, R63, 0xffff0000, RZ, 0xc0, !PT ;  /* 0xffff00003f3d7812 */ /* 0x000fe400078ec0ff */
[C---:B------:R-:W-:Y:S01]  /*9310*/  SHF.L.U32 R62, R68.reuse, 0x10, RZ ;  /* 0x00000010443e7819 */ /* 0x040fe200000006ff */
[C---:B------:R-:W-:Y:S01]  /*9320*/  FMUL R4, R47.reuse, R4 ;  /* 0x000000042f047220 */ /* 0x040fe20000400000 */
[C---:B------:R-:W-:Y:S01]  /*9330*/  FMUL R5, R47.reuse, R5 ;  /* 0x000000052f057220 */ /* 0x040fe20000400000 */
[----:B------:R-:W-:Y:S01]  /*9340*/  FMUL R6, R47, R6 ;  /* 0x000000062f067220 */ /* 0x000fe20000400000 */
[----:B------:R-:W-:Y:S01]  /*9350*/  LOP3.LUT R63, R68, 0xffff0000, RZ, 0xc0, !PT ;  /* 0xffff0000443f7812 */ /* 0x000fe200078ec0ff */
[C---:B------:R-:W-:Y:S01]  /*9360*/  FFMA R4, R49.reuse, R0, R4 ;  /* 0x0000000031047223 */ /* 0x040fe20000000004 */
[----:B------:R-:W-:Y:S01]  /*9370*/  FFMA R5, R49, R2, R5 ;  /* 0x0000000231057223 */ /* 0x000fe20000000005 */
[----:B------:R-:W-:Y:S01]  /*9380*/  SHF.L.U32 R64, R69, 0x10, RZ ;  /* 0x0000001045407819 */ /* 0x000fe200000006ff */
[----:B------:R-:W-:Y:S01]  /*9390*/  FFMA R6, R49, R3, R6 ;  /* 0x0000000331067223 */ /* 0x000fe20000000006 */
[----:B------:R-:W-:Y:S01]  /*93a0*/  FMUL R7, R47, R7 ;  /* 0x000000072f077220 */ /* 0x000fe20000400000 */
[----:B------:R-:W-:Y:S01]  /*93b0*/  LOP3.LUT R65, R69, 0xffff0000, RZ, 0xc0, !PT ;  /* 0xffff000045417812 */ /* 0x000fe200078ec0ff */
[----:B------:R-:W-:Y:S01]  /*93c0*/  FMUL R8, R47, R8 ;  /* 0x000000082f087220 */ /* 0x000fe20000400000 */
[----:B------:R-:W-:Y:S01]  /*93d0*/  F2FP.BF16.F32.PACK_AB R4, R5, R4 ;  /* 0x000000040504723e */ /* 0x000fe200000010ff */
[----:B------:R-:W-:Y:S01]  /*93e0*/  FFMA R7, R49, R48, R7 ;  /* 0x0000003031077223 */ /* 0x000fe20000000007 */
[----:B------:R-:W-:Y:S01]  /*93f0*/  FMUL R9, R47, R9 ;  /* 0x000000092f097220 */ /* 0x000fe20000400000 */
[----:B------:R-:W-:Y:S01]  /*9400*/  FFMA R8, R49, R50, R8 ;  /* 0x0000003231087223 */ /* 0x000fe20000000008 */
[C---:B------:R-:W-:Y:S01]  /*9410*/  SHF.L.U32 R66, R70.reuse, 0x10, RZ ;  /* 0x0000001046427819 */ /* 0x040fe200000006ff */
[----:B------:R-:W-:Y:S01]  /*9420*/  FMUL R0, R47, R10 ;  /* 0x0000000a2f007220 */ /* 0x000fe20000400000 */
[----:B------:R-:W-:Y:S01]  /*9430*/  F2FP.BF16.F32.PACK_AB R5, R7, R6 ;  /* 0x000000060705723e */ /* 0x000fe200000010ff */
[----:B------:R-:W-:Y:S01]  /*9440*/  FFMA R9, R49, R51, R9 ;  /* 0x0000003331097223 */ /* 0x000fe20000000009 */
[----:B------:R-:W-:Y:S01]  /*9450*/  FMUL R2, R47, R11 ;  /* 0x0000000b2f027220 */ /* 0x000fe20000400000 */
[----:B------:R-:W-:Y:S01]  /*9460*/  FFMA R0, R49, R52, R0 ;  /* 0x0000003431007223 */ /* 0x000fe20000000000 */
[----:B------:R-:W-:Y:S01]  /*9470*/  LOP3.LUT R67, R70, 0xffff0000, RZ, 0xc0, !PT ;  /* 0xffff000046437812 */ /* 0x000fe200078ec0ff */
[----:B------:R-:W-:Y:S01]  /*9480*/  FMUL R3, R47, R12 ;  /* 0x0000000c2f037220 */ /* 0x000fe20000400000 */
[----:B------:R-:W-:Y:S01]  /*9490*/  F2FP.BF16.F32.PACK_AB R6, R9, R8 ;  /* 0x000000080906723e */ /* 0x000fe200000010ff */
[----:B------:R-:W-:Y:S01]  /*94a0*/  FFMA R2, R49, R53, R2 ;  /* 0x0000003531027223 */ /* 0x000fe20000000002 */
[----:B------:R-:W-:Y:S01]  /*94b0*/  FMUL R10, R47, R13 ;  /* 0x0000000d2f0a7220 */ /* 0x000fe20000400000 */
[----:B------:R-:W-:Y:S01]  /*94c0*/  FFMA R3, R49, R54, R3 ;  /* 0x0000003631037223 */ /* 0x000fe20000000003 */
[----:B------:R-:W-:Y:S01]  /*94d0*/  SHF.L.U32 R68, R71, 0x10, RZ ;  /* 0x0000001047447819 */ /* 0x000fe200000006ff */
[----:B------:R-:W-:Y:S01]  /*94e0*/  FMUL R11, R47, R14 ;  /* 0x0000000e2f0b7220 */ /* 0x000fe20000400000 */
[----:B------:R-:W-:Y:S01]  /*94f0*/  F2FP.BF16.F32.PACK_AB R7, R2, R0 ;  /* 0x000000000207723e */ /* 0x000fe200000010ff */
[----:B------:R-:W-:Y:S01]  /*9500*/  FFMA R10, R49, R55, R10 ;  /* 0x00000037310a7223 */ /* 0x000fe2000000000a */
[C---:B------:R-:W-:Y:S01]  /*9510*/  FMUL R15, R47.reuse, R15 ;  /* 0x0000000f2f0f7220 */ /* 0x040fe20000400000 */
[C---:B------:R-:W-:Y:S01]  /*9520*/  FMUL R12, R47.reuse, R16 ;  /* 0x000000102f0c7220 */ /* 0x040fe20000400000 */
[----:B------:R-:W-:Y:S01]  /*9530*/  FMUL R13, R47, R17 ;  /* 0x000000112f0d7220 */ /* 0x000fe20000400000 */
[----:B------:R1:W-:Y:S01]  /*9540*/  STS.128 [R100+0x6000], R4 ;  /* 0x0060000464007388 */ /* 0x0003e20000000c00 */
[----:B------:R-:W-:Y:S01]  /*9550*/  LOP3.LUT R69, R71, 0xffff0000, RZ, 0xc0, !PT ;  /* 0xffff000047457812 */ /* 0x000fe200078ec0ff */
[C---:B------:R-:W-:Y:S01]  /*9560*/  FFMA R11, R49.reuse, R56, R11 ;  /* 0x00000038310b7223 */ /* 0x040fe2000000000b */
[----:B------:R-:W-:Y:S01]  /*9570*/  SHF.L.U32 R70, R76, 0x10, RZ ;  /* 0x000000104c467819 */ /* 0x000fe200000006ff */
[C---:B------:R-:W-:Y:S01]  /*9580*/  FFMA R15, R49.reuse, R57, R15 ;  /* 0x00000039310f7223 */ /* 0x040fe2000000000f */
[----:B------:R-:W-:Y:S01]  /*9590*/  F2FP.BF16.F32.PACK_AB R8, R10, R3 ;  /* 0x000000030a08723e */ /* 0x000fe200000010ff */
[C---:B------:R-:W-:Y:S01]  /*95a0*/  FFMA R12, R49.reuse, R58, R12 ;  /* 0x0000003a310c7223 */ /* 0x040fe2000000000c */
[----:B------:R-:W-:Y:S01]  /*95b0*/  FFMA R13, R49, R59, R13 ;  /* 0x0000003b310d7223 */ /* 0x000fe2000000000d */
[C---:B------:R-:W-:Y:S01]  /*95c0*/  FMUL R14, R47.reuse, R18 ;  /* 0x000000122f0e7220 */ /* 0x040fe20000400000 */
[C---:B------:R-:W-:Y:S01]  /*95d0*/  FMUL R19, R47.reuse, R19 ;  /* 0x000000132f137220 */ /* 0x040fe20000400000 */
[C---:B------:R-:W-:Y:S01]  /*95e0*/  FMUL R16, R47.reuse, R20 ;  /* 0x000000142f107220 */ /* 0x040fe20000400000 */
[----:B------:R-:W-:Y:S01]  /*95f0*/  FMUL R17, R47, R21 ;  /* 0x000000152f117220 */ /* 0x000fe20000400000 */
[----:B------:R-:W-:Y:S01]  /*9600*/  FFMA R14, R49, R60, R14 ;  /* 0x0000003c310e7223 */ /* 0x000fe2000000000e */
        /* <DEDUP_REMOVED lines=9> */
[----:B------:R-:W-:Y:S01]  /*96a0*/  F2FP.BF16.F32.PACK_AB R9, R15, R11 ;  /* 0x0000000b0f09723e */ /* 0x000fe200000010ff */
[----:B------:R-:W-:Y:S01]  /*96b0*/  FFMA R23, R49, R65, R23 ;  /* 0x0000004131177223 */ /* 0x000fe20000000017 */
[----:B------:R-:W-:Y:S01]  /*96c0*/  FMUL R27, R47, R27 ;  /* 0x0000001b2f1b7220 */ /* 0x000fe20000400000 */
[----:B------:R-:W-:Y:S01]  /*96d0*/  F2FP.BF16.F32.PACK_AB R10, R13, R12 ;  /* 0x0000000c0d0a723e */ /* 0x000fe200000010ff */
[----:B------:R-:W-:Y:S01]  /*96e0*/  FFMA R20, R49, R66, R20 ;  /* 0x0000004231147223 */ /* 0x000fe20000000014 */
[----:B------:R-:W-:Y:S01]  /*96f0*/  F2FP.BF16.F32.PACK_AB R11, R19, R14 ;  /* 0x0000000e130b723e */ /* 0x000fe200000010ff */
[----:B------:R-:W-:Y:S01]  /*9700*/  FMUL R24, R47, R28 ;  /* 0x0000001c2f187220 */ /* 0x000fe20000400000 */
[----:B------:R-:W-:Y:S01]  /*9710*/  LOP3.LUT R71, R76, 0xffff0000, RZ, 0xc0, !PT ;  /* 0xffff00004c477812 */ /* 0x000fe200078ec0ff */
[----:B------:R-:W-:Y:S01]  /*9720*/  FFMA R21, R49, R67, R21 ;  /* 0x0000004331157223 */ /* 0x000fe20000000015 */
[----:B------:R-:W-:Y:S01]  /*9730*/  SHF.L.U32 R72, R77, 0x10, RZ ;  /* 0x000000104d487819 */ /* 0x000fe200000006ff */
[----:B------:R1:W-:Y:S01]  /*9740*/  STS.128 [R99+0x6010], R8 ;  /* 0x0060100863007388 */ /* 0x0003e20000000c00 */
[----:B------:R-:W-:Y:S01]  /*9750*/  FMUL R25, R47, R29 ;  /* 0x0000001d2f197220 */ /* 0x000fe20000400000 */
[----:B------:R-:W-:Y:S01]  /*9760*/  FFMA R22, R49, R68, R22 ;  /* 0x0000004431167223 */ /* 0x000fe20000000016 */
[----:B------:R-:W-:Y:S01]  /*9770*/  LOP3.LUT R73, R77, 0xffff0000, RZ, 0xc0, !PT ;  /* 0xffff00004d497812 */ /* 0x000fe200078ec0ff */
[----:B------:R-:W-:Y:S01]  /*9780*/  FMUL R26, R47, R30 ;  /* 0x0000001e2f1a7220 */ /* 0x000fe20000400000 */
[----:B------:R-:W-:Y:S01]  /*9790*/  FFMA R27, R49, R69, R27 ;  /* 0x00000045311b7223 */ /* 0x000fe2000000001b */
[C---:B------:R-:W-:Y:S01]  /*97a0*/  SHF.L.U32 R74, R78.reuse, 0x10, RZ ;  /* 0x000000104e4a7819 */ /* 0x040fe200000006ff */
[----:B------:R-:W-:Y:S01]  /*97b0*/  FMUL R31, R47, R31 ;  /* 0x0000001f2f1f7220 */ /* 0x000fe20000400000 */
[----:B------:R-:W-:Y:S01]  /*97c0*/  FFMA R24, R49, R70, R24 ;  /* 0x0000004631187223 */ /* 0x000fe20000000018 */
[----:B------:R-:W-:Y:S01]  /*97d0*/  LOP3.LUT R75, R78, 0xffff0000, RZ, 0xc0, !PT ;  /* 0xffff00004e4b7812 */ /* 0x000fe200078ec0ff */
[----:B------:R-:W-:Y:S01]  /*97e0*/  FMUL R28, R47, R32 ;  /* 0x000000202f1c7220 */ /* 0x000fe20000400000 */
[----:B------:R-:W-:Y:S01]  /*97f0*/  FFMA R25, R49, R71, R25 ;  /* 0x0000004731197223 */ /* 0x000fe20000000019 */
[----:B------:R-:W-:Y:S01]  /*9800*/  SHF.L.U32 R76, R79, 0x10, RZ ;  /* 0x000000104f4c7819 */ /* 0x000fe200000006ff */
[----:B------:R-:W-:Y:S01]  /*9810*/  FMUL R29, R47, R33 ;  /* 0x000000212f1d7220 */ /* 0x000fe20000400000 */
[----:B------:R-:W-:Y:S01]  /*9820*/  F2FP.BF16.F32.PACK_AB R16, R17, R16 ;  /* 0x000000101110723e */ /* 0x000fe200000010ff */
[----:B------:R-:W-:Y:S01]  /*9830*/  FFMA R26, R49, R72, R26 ;  /* 0x00000048311a7223 */ /* 0x000fe2000000001a */
[----:B------:R-:W-:Y:S01]  /*9840*/  LOP3.LUT R77, R79, 0xffff0000, RZ, 0xc0, !PT ;  /* 0xffff00004f4d7812 */ /* 0x000fe200078ec0ff */
        /* <DEDUP_REMOVED lines=33> */
.L_x_151:
[----:B------:R-:W-:Y:S05]  /*9a60*/  BSYNC.RECONVERGENT B0 ;  /* 0x0000000000007941 */ /* 0x000fea0003800200 */
.L_x_150:
[----:B------:R-:W-:Y:S01]  /*9a70*/  BAR.SYNC.DEFER_BLOCKING 0x1, 0x80 ;  /* 0x0042000000007b1d */ /* 0x000fe20000010000 */
[----:B------:R-:W-:Y:S01]  /*9a80*/  UISETP.NE.AND UP0, UPT, UR50, -0x4, UPT ;  /* 0xfffffffc3200788c */ /* 0x000fe2000bf05270 */
[----:B------:R-:W-:Y:S08]  /*9a90*/  IADD3 R45, PT, PT, R45, 0x1, RZ ;  /* 0x000000012d2d7810 */ /* 0x000ff00007ffe0ff */
[----:B------:R-:W-:Y:S05]  /*9aa0*/  BRA.U !UP0, `(.L_x_152) ;  /* 0x0000000108287547 */ /* 0x000fea000b800000 */
[----:B------:R-:W-:Y:S01]  /*9ab0*/  ISETP.NE.AND P0, PT, R107, RZ, PT ;  /* 0x000000ff6b00720c */ /* 0x000fe20003f05270 */
[----:B------:R-:W-:Y:S01]  /*9ac0*/  IMAD.U32 R2, RZ, RZ, UR51 ;  /* 0x00000033ff027e24 */ /* 0x000fe2000f8e00ff */
[----:B------:R-:W-:Y:S01]  /*9ad0*/  UIADD3 UR51, UPT, UPT, UR51, 0x1, URZ ;  /* 0x0000000133337890 */ /* 0x000fe2000fffe0ff */
[----:B------:R-:W-:Y:S03]  /*9ae0*/  IMAD.U32 R0, RZ, RZ, UR45 ;  /* 0x0000002dff007e24 */ /* 0x000fe6000f8e00ff */
[----:B------:R-:W-:Y:S04]  /*9af0*/  UISETP.NE.AND UP0, UPT, UR51, 0x4, UPT ;  /* 0x000000043300788c */ /* 0x000fe8000bf05270 */
[----:B------:R-:W-:Y:S03]  /*9b00*/  USEL UR51, UR51, URZ, UP0 ;  /* 0x000000ff33337287 */ /* 0x000fe60008000000 */
[----:B------:R-:W-:Y:S05]  /*9b10*/  @P0 LEA R2, R2, UR49, 0x3 ;  /* 0x0000003102020c11 */ /* 0x000fea000f8e18ff */
[----:B------:R-:W-:Y:S05]  /*9b20*/  @P0 VIADD R2, R2, 0x170 ;  /* 0x0000017002020836 */ /* 0x000fea0000000000 */
[----:B------:R-:W-:Y:S04]  /*9b30*/  @P0 PRMT R0, R0, 0x654, R2 ;  /* 0x0000065400000816 */ /* 0x000fe80000000002 */
[----:B------:R2:W-:Y:S03]  /*9b40*/  @P0 SYNCS.ARRIVE.TRANS64.RED.A1T0 RZ, [R0+URZ], RZ ;  /* 0x000000ff00ff09a7 */ /* 0x0005e600081004ff */
.L_x_152:
[----:B------:R-:W-:Y:S01]  /*9b50*/  ISETP.NE.AND P2, PT, R103, RZ, PT ;  /* 0x000000ff6700720c */ /* 0x000fe20003f45270 */
[----:B------:R-:W-:Y:S01]  /*9b60*/  IMAD.IADD R2, R43, 0x1, R86 ;  /* 0x000000012b027824 */ /* 0x000fe200078e0256 */
[----:B------:R-:W-:Y:S01]  /*9b70*/  ISETP.NE.AND P0, PT, R105, 0x2, PT ;  /* 0x000000026900780c */ /* 0x000fe20003f05270 */
[----:B--2---:R-:W-:Y:S01]  /*9b80*/  IMAD.IADD R0, R44, 0x1, R87 ;  /* 0x000000012c007824 */ /* 0x004fe200078e0257 */
[----:B------:R-:W-:Y:S01]  /*9b90*/  ISETP.NE.AND P1, PT, R45, 0x2, PT ;  /* 0x000000022d00780c */ /* 0x000fe20003f25270 */
[----:B------:R-:W-:Y:S01]  /*9ba0*/  UIADD3 UR50, UPT, UPT, UR50, 0x4, URZ ;  /* 0x0000000432327890 */ /* 0x000fe2000fffe0ff */
[----:B------:R-:W-:Y:S02]  /*9bb0*/  R2UR UR11, R2 ;  /* 0x00000000020b72ca */ /* 0x000fe400000e0000 */
[----:B------:R-:W-:Y:S02]  /*9bc0*/  R2UR UR27, R0 ;  /* 0x00000000001b72ca */ /* 0x000fe400000e0000 */
[----:B------:R-:W-:Y:S02]  /*9bd0*/  SEL R2, RZ, 0x1, P0 ;  /* 0x00000001ff027807 */ /* 0x000fe40000000000 */
[----:B------:R-:W-:Y:S02]  /*9be0*/  SEL R0, RZ, 0x1, P1 ;  /* 0x00000001ff007807 */ /* 0x000fe40000800000 */
[----:B------:R-:W-:Y:S02]  /*9bf0*/  @P2 R2UR UR44, R94 ;  /* 0x000000005e2c22ca */ /* 0x000fe400000e0000 */
[----:B------:R-:W-:Y:S02]  /*9c00*/  LOP3.LUT R95, R95, R2, RZ, 0x3c, !PT ;  /* 0x000000025f5f7212 */ /* 0x000fe400078e3cff */
[----:B------:R-:W-:Y:S02]  /*9c10*/  LOP3.LUT R96, R96, R0, RZ, 0x3c, !PT ;  /* 0x0000000060607212 */ /* 0x000fe400078e3cff */
[----:B------:R-:W-:Y:S02]  /*9c20*/  SEL R105, R105, RZ, P0 ;  /* 0x000000ff69697207 */ /* 0x000fe40000000000 */
[----:B------:R-:W-:Y:S01]  /*9c30*/  SEL R45, R45, RZ, P1 ;  /* 0x000000ff2d2d7207 */ /* 0x000fe20000800000 */
[----:B------:R-:W-:Y:S06]  /*9c40*/  @P2 BRA `(.L_x_153) ;  /* 0xffffffc000502947 */ /* 0x000fec000383ffff */
[----:B------:R-:W-:-:S09]  /*9c50*/  UISETP.NE.AND UP0, UPT, UR48, URZ, UPT ;  /* 0x000000ff3000728c */ /* 0x000fd2000bf05270 */
[----:B------:R-:W-:Y:S05]  /*9c60*/  BRA.U !UP0, `(.L_x_154) ;  /* 0x0000000108487547 */ /* 0x000fea000b800000 */
[----:B------:R-:W2:Y:S02]  /*9c70*/  LDCU.64 UR4, c[0x0][0xc90] ;  /* 0x00019200ff0477ac */ /* 0x000ea40008000a00 */
[----:B--2---:R-:W-:-:S04]  /*9c80*/  UISETP.NE.U32.AND UP0, UPT, UR4, URZ, UPT ;  /* 0x000000ff0400728c */ /* 0x004fc8000bf05070 */
[----:B------:R-:W-:-:S09]  /*9c90*/  UISETP.NE.AND.EX UP0, UPT, UR5, URZ, UPT, UP0 ;  /* 0x000000ff0500728c */ /* 0x000fd2000bf05300 */
[----:B------:R-:W-:Y:S05]  /*9ca0*/  BRA.U UP0, `(.L_x_155) ;  /* 0x00000001000c7547 */ /* 0x000fea000b800000 */
[----:B------:R-:W-:-:S13]  /*9cb0*/  FSETP.NEU.AND P0, PT, R49, RZ, PT ;  /* 0x000000ff3100720b */ /* 0x000fda0003f0d000 */
[----:B------:R-:W-:Y:S05]  /*9cc0*/  @!P0 EXIT ;  /* 0x000000000000894d */ /* 0x000fea0003800000 */
[----:B------:R-:W-:Y:S05]  /*9cd0*/  BRA `(.L_x_154) ;  /* 0x00000000002c7947 */ /* 0x000fea0003800000 */
.L_x_155:
[----:B------:R-:W-:Y:S01]  /*9ce0*/  ISETP.NE.AND P0, PT, R104, RZ, PT ;  /* 0x000000ff6800720c */ /* 0x000fe20003f05270 */
[----:B------:R-:W-:-:S12]  /*9cf0*/  BSSY.RECONVERGENT B0, `(.L_x_154) ;  /* 0x0000009000007945 */ /* 0x000fd80003800200 */
[----:B------:R-:W-:Y:S05]  /*9d00*/  @P0 BRA `(.L_x_156) ;  /* 0x0000000000140947 */ /* 0x000fea0003800000 */
[----:B------:R-:W2:Y:S02]  /*9d10*/  LDCU.64 UR4, c[0x0][0xc88] ;  /* 0x00019100ff0477ac */ /* 0x000ea40008000a00 */
[----:B--2---:R-:W-:-:S04]  /*9d20*/  ISETP.NE.U32.AND P0, PT, RZ, UR4, PT ;  /* 0x00000004ff007c0c */ /* 0x004fc8000bf05070 */
[----:B------:R-:W-:-:S13]  /*9d30*/  ISETP.NE.AND.EX P0, PT, RZ, UR5, PT, P0 ;  /* 0x00000005ff007c0c */ /* 0x000fda000bf05300 */
[----:B------:R-:W-:Y:S05]  /*9d40*/  @!P0 EXIT ;  /* 0x000000000000894d */ /* 0x000fea0003800000 */
[----:B------:R-:W-:Y:S05]  /*9d50*/  BRA `(.L_x_157) ;  /* 0x0000000000087947 */ /* 0x000fea0003800000 */
.L_x_156:
[----:B------:R-:W-:-:S13]  /*9d60*/  FSETP.NEU.AND P0, PT, R49, RZ, PT ;  /* 0x000000ff3100720b */ /* 0x000fda0003f0d000 */
[----:B------:R-:W-:Y:S05]  /*9d70*/  @!P0 EXIT ;  /* 0x000000000000894d */ /* 0x000fea0003800000 */
.L_x_157:
[----:B------:R-:W-:Y:S05]  /*9d80*/  BSYNC.RECONVERGENT B0 ;  /* 0x0000000000007941 */ /* 0x000fea0003800200 */
.L_x_154:
[----:B------:R-:W-:Y:S01]  /*9d90*/  ULEA UR4, UR51, UR49, 0x3 ;  /* 0x0000003133047291 */ /* 0x000fe2000f8e18ff */
[----:B------:R-:W-:-:S04]  /*9da0*/  DEPBAR.LE SB0, 0x0 ;  /* 0x000080000000791a */ /* 0x000fc80000000000 */
[----:B------:R-:W-:-:S04]  /*9db0*/  UIADD3 UR4, UPT, UPT, UR4, 0x170, URZ ;  /* 0x0000017004047890 */ /* 0x000fc8000fffe0ff */
[----:B------:R-:W-:-:S09]  /*9dc0*/  UPRMT UR4, UR45, 0x654, UR4 ;  /* 0x000006542d047896 */ /* 0x000fd20008000004 */
[----:B------:R-:W-:Y:S01]  /*9dd0*/  SYNCS.ARRIVE.TRANS64.RED.A1T0 RZ, [UR4], RZ ;  /* 0x000000ffffff79a7 */ /* 0x000fe20008100404 */
[----:B------:R-:W-:Y:S05]  /*9de0*/  EXIT ;  /* 0x000000000000794d */ /* 0x000fea0003800000 */
.L_x_25:
[----:B--2---:R2:W1:Y:S02]  /*9df0*/  SYNCS.PHASECHK.TRANS64.TRYWAIT P0, [R2+URZ+0x1f0], R3 ;  /* 0x0001f003020075a7 */ /* 0x00446400080011ff */
[----:B-1----:R-:W-:Y:S05]  /*9e00*/  @!P0 NANOSLEEP.SYNCS 0x989680 ;  /* 0x009896800000895d */ /* 0x002fea0003900000 */
[----:B------:R-:W1:Y:S02]  /*9e10*/  @!P0 SYNCS.PHASECHK.TRANS64 P0, [R2+URZ+0x1f0], R3 ;  /* 0x0001f003020085a7 */ /* 0x000e6400080010ff */
[----:B-1----:R-:W-:Y:S05]  /*9e20*/  @!P0 BRA `(.L_x_25) ;  /* 0xfffffffc00f08947 */ /* 0x002fea000383ffff */
[----:B------:R-:W-:Y:S05]  /*9e30*/  BRA `(.L_x_158) ;  /* 0xffffff7c00507947 */ /* 0x000fea000383ffff */
.L_x_28:
[----:B-1----:R-:W-:-:S07]  /*9e40*/  MOV R2, UR41 ;  /* 0x0000002900027c02 */ /* 0x002fce0008000f00 */
.L_x_159:
[----:B-1----:R1:W2:Y:S02]  /*9e50*/  SYNCS.PHASECHK.TRANS64.TRYWAIT P0, [R2+URZ+0xa8], R4 ;  /* 0x0000a804020075a7 */ /* 0x0022a400080011ff */
[----:B--2---:R-:W-:Y:S05]  /*9e60*/  @!P0 NANOSLEEP.SYNCS 0x989680 ;  /* 0x009896800000895d */ /* 0x004fea0003900000 */
[----:B------:R-:W2:Y:S02]  /*9e70*/  @!P0 SYNCS.PHASECHK.TRANS64 P0, [R2+URZ+0xa8], R4 ;  /* 0x0000a804020085a7 */ /* 0x000ea400080010ff */
[----:B--2---:R-:W-:Y:S05]  /*9e80*/  @!P0 BRA `(.L_x_159) ;  /* 0xfffffffc00f08947 */ /* 0x004fea000383ffff */
[----:B------:R-:W-:Y:S05]  /*9e90*/  BRA `(.L_x_27) ;  /* 0xffffff7c00987947 */ /* 0x000fea000383ffff */
.L_x_37:
[----:B------:R-:W-:-:S07]  /*9ea0*/  MOV R2, UR41 ;  /* 0x0000002900027c02 */ /* 0x000fce0008000f00 */
.L_x_160:
[----:B-1----:R1:W2:Y:S02]  /*9eb0*/  SYNCS.PHASECHK.TRANS64.TRYWAIT P0, [R2+URZ+0xa8], R4 ;  /* 0x0000a804020075a7 */ /* 0x0022a400080011ff */
[----:B--2---:R-:W-:Y:S05]  /*9ec0*/  @!P0 NANOSLEEP.SYNCS 0x989680 ;  /* 0x009896800000895d */ /* 0x004fea0003900000 */
[----:B------:R-:W2:Y:S02]  /*9ed0*/  @!P0 SYNCS.PHASECHK.TRANS64 P0, [R2+URZ+0xa8], R4 ;  /* 0x0000a804020085a7 */ /* 0x000ea400080010ff */
[----:B--2---:R-:W-:Y:S05]  /*9ee0*/  @!P0 BRA `(.L_x_160) ;  /* 0xfffffffc00f08947 */ /* 0x004fea000383ffff */
[----:B------:R-:W-:Y:S05]  /*9ef0*/  BRA `(.L_x_36) ;  /* 0xffffff8000a87947 */ /* 0x000fea000383ffff */
.L_x_44:
[----:B-1----:R1:W2:Y:S02]  /*9f00*/  SYNCS.PHASECHK.TRANS64.TRYWAIT P0, [R2+URZ+0x1a0], R3 ;  /* 0x0001a003020075a7 */ /* 0x0022a400080011ff */
[----:B--2---:R-:W-:Y:S05]  /*9f10*/  @!P0 NANOSLEEP.SYNCS 0x989680 ;  /* 0x009896800000895d */ /* 0x004fea0003900000 */
[----:B------:R-:W2:Y:S02]  /*9f20*/  @!P0 SYNCS.PHASECHK.TRANS64 P0, [R2+URZ+0x1a0], R3 ;  /* 0x0001a003020085a7 */ /* 0x000ea400080010ff */
[----:B--2---:R-:W-:Y:S05]  /*9f30*/  @!P0 BRA `(.L_x_44) ;  /* 0xfffffffc00f08947 */ /* 0x004fea000383ffff */
[----:B------:R-:W-:Y:S05]  /*9f40*/  BRA `(.L_x_161) ;  /* 0xffffff8400a07947 */ /* 0x000fea000383ffff */
.L_x_48:
[----:B----4-:R-:W-:-:S07]  /*9f50*/  MOV R0, UR4 ;  /* 0x0000000400007c02 */ /* 0x010fce0008000f00 */
.L_x_162:
[----:B-1----:R1:W2:Y:S02]  /*9f60*/  SYNCS.PHASECHK.TRANS64.TRYWAIT P0, [R0+URZ], R2 ;  /* 0x00000002000075a7 */ /* 0x0022a400080011ff */
[----:B--2---:R-:W-:Y:S05]  /*9f70*/  @!P0 NANOSLEEP.SYNCS 0x989680 ;  /* 0x009896800000895d */ /* 0x004fea0003900000 */
[----:B------:R-:W2:Y:S02]  /*9f80*/  @!P0 SYNCS.PHASECHK.TRANS64 P0, [R0+URZ], R2 ;  /* 0x00000002000085a7 */ /* 0x000ea400080010ff */
[----:B--2---:R-:W-:Y:S05]  /*9f90*/  @!P0 BRA `(.L_x_162) ;  /* 0xfffffffc00f08947 */ /* 0x004fea000383ffff */
[----:B------:R-:W-:Y:S05]  /*9fa0*/  BRA `(.L_x_163) ;  /* 0xffffff8c00187947 */ /* 0x000fea000383ffff */
.L_x_49:
[----:B----4-:R-:W-:-:S07]  /*9fb0*/  MOV R0, UR4 ;  /* 0x0000000400007c02 */ /* 0x010fce0008000f00 */
.L_x_164:
[----:B-1----:R1:W2:Y:S02]  /*9fc0*/  SYNCS.PHASECHK.TRANS64.TRYWAIT P0, [R0+URZ], R3 ;  /* 0x00000003000075a7 */ /* 0x0022a400080011ff */
[----:B--2---:R-:W-:Y:S05]  /*9fd0*/  @!P0 NANOSLEEP.SYNCS 0x989680 ;  /* 0x009896800000895d */ /* 0x004fea0003900000 */
[----:B------:R-:W2:Y:S02]  /*9fe0*/  @!P0 SYNCS.PHASECHK.TRANS64 P0, [R0+URZ], R3 ;  /* 0x00000003000085a7 */ /* 0x000ea400080010ff */
[----:B--2---:R-:W-:Y:S05]  /*9ff0*/  @!P0 BRA `(.L_x_164) ;  /* 0xfffffffc00f08947 */ /* 0x004fea000383ffff */
[----:B------:R-:W-:Y:S05]  /*a000*/  BRA `(.L_x_165) ;  /* 0xffffff8c00247947 */ /* 0x000fea000383ffff */
.L_x_50:
[----:B----4-:R-:W-:-:S07]  /*a010*/  MOV R0, UR4 ;  /* 0x0000000400007c02 */ /* 0x010fce0008000f00 */
.L_x_166:
[----:B-1----:R1:W2:Y:S02]  /*a020*/  SYNCS.PHASECHK.TRANS64.TRYWAIT P0, [R0+URZ], R3 ;  /* 0x00000003000075a7 */ /* 0x0022a400080011ff */
[----:B--2---:R-:W-:Y:S05]  /*a030*/  @!P0 NANOSLEEP.SYNCS 0x989680 ;  /* 0x009896800000895d */ /* 0x004fea0003900000 */
[----:B------:R-:W2:Y:S02]  /*a040*/  @!P0 SYNCS.PHASECHK.TRANS64 P0, [R0+URZ], R3 ;  /* 0x00000003000085a7 */ /* 0x000ea400080010ff */
[----:B--2---:R-:W-:Y:S05]  /*a050*/  @!P0 BRA `(.L_x_166) ;  /* 0xfffffffc00f08947 */ /* 0x004fea000383ffff */
[----:B------:R-:W-:Y:S05]  /*a060*/  BRA `(.L_x_167) ;  /* 0xffffff8c00307947 */ /* 0x000fea000383ffff */
.L_x_51:
[----:B----4-:R-:W-:-:S07]  /*a070*/  MOV R0, UR4 ;  /* 0x0000000400007c02 */ /* 0x010fce0008000f00 */
.L_x_168:
[----:B-1----:R1:W2:Y:S02]  /*a080*/  SYNCS.PHASECHK.TRANS64.TRYWAIT P0, [R0+URZ], R3 ;  /* 0x00000003000075a7 */ /* 0x0022a400080011ff */
[----:B--2---:R-:W-:Y:S05]  /*a090*/  @!P0 NANOSLEEP.SYNCS 0x989680 ;  /* 0x009896800000895d */ /* 0x004fea0003900000 */
[----:B------:R-:W2:Y:S02]  /*a0a0*/  @!P0 SYNCS.PHASECHK.TRANS64 P0, [R0+URZ], R3 ;  /* 0x00000003000085a7 */ /* 0x000ea400080010ff */
[----:B--2---:R-:W-:Y:S05]  /*a0b0*/  @!P0 BRA `(.L_x_168) ;  /* 0xfffffffc00f08947 */ /* 0x004fea000383ffff */
[----:B------:R-:W-:Y:S05]  /*a0c0*/  BRA `(.L_x_169) ;  /* 0xffffff8c003c7947 */ /* 0x000fea000383ffff */
.L_x_52:
[----:B----4-:R-:W-:-:S07]  /*a0d0*/  MOV R0, UR4 ;  /* 0x0000000400007c02 */ /* 0x010fce0008000f00 */
.L_x_170:
[----:B-1----:R1:W2:Y:S02]  /*a0e0*/  SYNCS.PHASECHK.TRANS64.TRYWAIT P0, [R0+URZ], R3 ;  /* 0x00000003000075a7 */ /* 0x0022a400080011ff */
[----:B--2---:R-:W-:Y:S05]  /*a0f0*/  @!P0 NANOSLEEP.SYNCS 0x989680 ;  /* 0x009896800000895d */ /* 0x004fea0003900000 */
[----:B------:R-:W2:Y:S02]  /*a100*/  @!P0 SYNCS.PHASECHK.TRANS64 P0, [R0+URZ], R3 ;  /* 0x00000003000085a7 */ /* 0x000ea400080010ff */
[----:B--2---:R-:W-:Y:S05]  /*a110*/  @!P0 BRA `(.L_x_170) ;  /* 0xfffffffc00f08947 */ /* 0x004fea000383ffff */
[----:B------:R-:W-:Y:S05]  /*a120*/  BRA `(.L_x_171) ;  /* 0xffffff8c00487947 */ /* 0x000fea000383ffff */
.L_x_53:
[----:B----4-:R-:W-:-:S07]  /*a130*/  MOV R0, UR4 ;  /* 0x0000000400007c02 */ /* 0x010fce0008000f00 */
.L_x_172:
[----:B-1----:R1:W2:Y:S02]  /*a140*/  SYNCS.PHASECHK.TRANS64.TRYWAIT P0, [R0+URZ], R3 ;  /* 0x00000003000075a7 */ /* 0x0022a400080011ff */
[----:B--2---:R-:W-:Y:S05]  /*a150*/  @!P0 NANOSLEEP.SYNCS 0x989680 ;  /* 0x009896800000895d */ /* 0x004fea0003900000 */
[----:B------:R-:W2:Y:S02]  /*a160*/  @!P0 SYNCS.PHASECHK.TRANS64 P0, [R0+URZ], R3 ;  /* 0x00000003000085a7 */ /* 0x000ea400080010ff */
[----:B--2---:R-:W-:Y:S05]  /*a170*/  @!P0 BRA `(.L_x_172) ;  /* 0xfffffffc00f08947 */ /* 0x004fea000383ffff */
[----:B------:R-:W-:Y:S05]  /*a180*/  BRA `(.L_x_173) ;  /* 0xffffff8c00547947 */ /* 0x000fea000383ffff */
.L_x_54:
[----:B----4-:R-:W-:-:S07]  /*a190*/  MOV R0, UR4 ;  /* 0x0000000400007c02 */ /* 0x010fce0008000f00 */
.L_x_174:
[----:B-1----:R1:W2:Y:S02]  /*a1a0*/  SYNCS.PHASECHK.TRANS64.TRYWAIT P0, [R0+URZ], R3 ;  /* 0x00000003000075a7 */ /* 0x0022a400080011ff */
[----:B--2---:R-:W-:Y:S05]  /*a1b0*/  @!P0 NANOSLEEP.SYNCS 0x989680 ;  /* 0x009896800000895d */ /* 0x004fea0003900000 */
[----:B------:R-:W2:Y:S02]  /*a1c0*/  @!P0 SYNCS.PHASECHK.TRANS64 P0, [R0+URZ], R3 ;  /* 0x00000003000085a7 */ /* 0x000ea400080010ff */
[----:B--2---:R-:W-:Y:S05]  /*a1d0*/  @!P0 BRA `(.L_x_174) ;  /* 0xfffffffc00f08947 */ /* 0x004fea000383ffff */
[----:B------:R-:W-:Y:S05]  /*a1e0*/  BRA `(.L_x_175) ;  /* 0xffffff8c00607947 */ /* 0x000fea000383ffff */
.L_x_55:
[----:B----4-:R-:W-:-:S07]  /*a1f0*/  MOV R0, UR4 ;  /* 0x0000000400007c02 */ /* 0x010fce0008000f00 */
.L_x_176:
[----:B-1----:R1:W2:Y:S02]  /*a200*/  SYNCS.PHASECHK.TRANS64.TRYWAIT P0, [R0+URZ], R3 ;  /* 0x00000003000075a7 */ /* 0x0022a400080011ff */
[----:B--2---:R-:W-:Y:S05]  /*a210*/  @!P0 NANOSLEEP.SYNCS 0x989680 ;  /* 0x009896800000895d */ /* 0x004fea0003900000 */
[----:B------:R-:W2:Y:S02]  /*a220*/  @!P0 SYNCS.PHASECHK.TRANS64 P0, [R0+URZ], R3 ;  /* 0x00000003000085a7 */ /* 0x000ea400080010ff */
[----:B--2---:R-:W-:Y:S05]  /*a230*/  @!P0 BRA `(.L_x_176) ;  /* 0xfffffffc00f08947 */ /* 0x004fea000383ffff */
[----:B------:R-:W-:Y:S05]  /*a240*/  BRA `(.L_x_177) ;  /* 0xffffff8c006c7947 */ /* 0x000fea000383ffff */
.L_x_56:
[----:B----4-:R-:W-:-:S07]  /*a250*/  MOV R0, UR4 ;  /* 0x0000000400007c02 */ /* 0x010fce0008000f00 */
.L_x_178:
[----:B-1----:R1:W2:Y:S02]  /*a260*/  SYNCS.PHASECHK.TRANS64.TRYWAIT P0, [R0+URZ], R3 ;  /* 0x00000003000075a7 */ /* 0x0022a400080011ff */
[----:B--2---:R-:W-:Y:S05]  /*a270*/  @!P0 NANOSLEEP.SYNCS 0x989680 ;  /* 0x009896800000895d */ /* 0x004fea0003900000 */
[----:B------:R-:W2:Y:S02]  /*a280*/  @!P0 SYNCS.PHASECHK.TRANS64 P0, [R0+URZ], R3 ;  /* 0x00000003000085a7 */ /* 0x000ea400080010ff */
[----:B--2---:R-:W-:Y:S05]  /*a290*/  @!P0 BRA `(.L_x_178) ;  /* 0xfffffffc00f08947 */ /* 0x004fea000383ffff */
[----:B------:R-:W-:Y:S05]  /*a2a0*/  BRA `(.L_x_179) ;  /* 0xffffff8c00787947 */ /* 0x000fea000383ffff */
.L_x_57:
[----:B----4-:R-:W-:-:S07]  /*a2b0*/  MOV R0, UR4 ;  /* 0x0000000400007c02 */ /* 0x010fce0008000f00 */
.L_x_180:
[----:B-1----:R1:W2:Y:S02]  /*a2c0*/  SYNCS.PHASECHK.TRANS64.TRYWAIT P0, [R0+URZ], R3 ;  /* 0x00000003000075a7 */ /* 0x0022a400080011ff */
[----:B--2---:R-:W-:Y:S05]  /*a2d0*/  @!P0 NANOSLEEP.SYNCS 0x989680 ;  /* 0x009896800000895d */ /* 0x004fea0003900000 */
[----:B------:R-:W2:Y:S02]  /*a2e0*/  @!P0 SYNCS.PHASECHK.TRANS64 P0, [R0+URZ], R3 ;  /* 0x00000003000085a7 */ /* 0x000ea400080010ff */
[----:B--2---:R-:W-:Y:S05]  /*a2f0*/  @!P0 BRA `(.L_x_180) ;  /* 0xfffffffc00f08947 */ /* 0x004fea000383ffff */
[----:B------:R-:W-:Y:S05]  /*a300*/  BRA `(.L_x_181) ;  /* 0xffffff8c00847947 */ /* 0x000fea000383ffff */
.L_x_58:
[----:B----4-:R-:W-:-:S07]  /*a310*/  MOV R0, UR4 ;  /* 0x0000000400007c02 */ /* 0x010fce0008000f00 */
.L_x_182:
[----:B-1----:R1:W2:Y:S02]  /*a320*/  SYNCS.PHASECHK.TRANS64.TRYWAIT P0, [R0+URZ], R3 ;  /* 0x00000003000075a7 */ /* 0x0022a400080011ff */
[----:B--2---:R-:W-:Y:S05]  /*a330*/  @!P0 NANOSLEEP.SYNCS 0x989680 ;  /* 0x009896800000895d */ /* 0x004fea0003900000 */
[----:B------:R-:W2:Y:S02]  /*a340*/  @!P0 SYNCS.PHASECHK.TRANS64 P0, [R0+URZ], R3 ;  /* 0x00000003000085a7 */ /* 0x000ea400080010ff */
[----:B--2---:R-:W-:Y:S05]  /*a350*/  @!P0 BRA `(.L_x_182) ;  /* 0xfffffffc00f08947 */ /* 0x004fea000383ffff */
[----:B------:R-:W-:Y:S05]  /*a360*/  BRA `(.L_x_183) ;  /* 0xffffff8c00907947 */ /* 0x000fea000383ffff */
.L_x_59:
[----:B----4-:R-:W-:-:S07]  /*a370*/  MOV R0, UR4 ;  /* 0x0000000400007c02 */ /* 0x010fce0008000f00 */
.L_x_184:
[----:B-1----:R1:W2:Y:S02]  /*a380*/  SYNCS.PHASECHK.TRANS64.TRYWAIT P0, [R0+URZ], R3 ;  /* 0x00000003000075a7 */ /* 0x0022a400080011ff */
[----:B--2---:R-:W-:Y:S05]  /*a390*/  @!P0 NANOSLEEP.SYNCS 0x989680 ;  /* 0x009896800000895d */ /* 0x004fea0003900000 */
[----:B------:R-:W2:Y:S02]  /*a3a0*/  @!P0 SYNCS.PHASECHK.TRANS64 P0, [R0+URZ], R3 ;  /* 0x00000003000085a7 */ /* 0x000ea400080010ff */
[----:B--2---:R-:W-:Y:S05]  /*a3b0*/  @!P0 BRA `(.L_x_184) ;  /* 0xfffffffc00f08947 */ /* 0x004fea000383ffff */
[----:B------:R-:W-:Y:S05]  /*a3c0*/  BRA `(.L_x_185) ;  /* 0xffffff8c009c7947 */ /* 0x000fea000383ffff */
.L_x_60:
[----:B----4-:R-:W-:-:S07]  /*a3d0*/  MOV R0, UR4 ;  /* 0x0000000400007c02 */ /* 0x010fce0008000f00 */
.L_x_186:
[----:B-1----:R1:W2:Y:S02]  /*a3e0*/  SYNCS.PHASECHK.TRANS64.TRYWAIT P0, [R0+URZ], R3 ;  /* 0x00000003000075a7 */ /* 0x0022a400080011ff */
[----:B--2---:R-:W-:Y:S05]  /*a3f0*/  @!P0 NANOSLEEP.SYNCS 0x989680 ;  /* 0x009896800000895d */ /* 0x004fea0003900000 */
[----:B------:R-:W2:Y:S02]  /*a400*/  @!P0 SYNCS.PHASECHK.TRANS64 P0, [R0+URZ], R3 ;  /* 0x00000003000085a7 */ /* 0x000ea400080010ff */
[----:B--2---:R-:W-:Y:S05]  /*a410*/  @!P0 BRA `(.L_x_186) ;  /* 0xfffffffc00f08947 */ /* 0x004fea000383ffff */
[----:B------:R-:W-:Y:S05]  /*a420*/  BRA `(.L_x_187) ;  /* 0xffffff8c00a87947 */ /* 0x000fea000383ffff */
.L_x_61:
[----:B----4-:R-:W-:-:S07]  /*a430*/  MOV R0, UR4 ;  /* 0x0000000400007c02 */ /* 0x010fce0008000f00 */
.L_x_188:
[----:B-1----:R1:W2:Y:S02]  /*a440*/  SYNCS.PHASECHK.TRANS64.TRYWAIT P0, [R0+URZ], R3 ;  /* 0x00000003000075a7 */ /* 0x0022a400080011ff */
[----:B--2---:R-:W-:Y:S05]  /*a450*/  @!P0 NANOSLEEP.SYNCS 0x989680 ;  /* 0x009896800000895d */ /* 0x004fea0003900000 */
[----:B------:R-:W2:Y:S02]  /*a460*/  @!P0 SYNCS.PHASECHK.TRANS64 P0, [R0+URZ], R3 ;  /* 0x00000003000085a7 */ /* 0x000ea400080010ff */
[----:B--2---:R-:W-:Y:S05]  /*a470*/  @!P0 BRA `(.L_x_188) ;  /* 0xfffffffc00f08947 */ /* 0x004fea000383ffff */
[----:B------:R-:W-:Y:S05]  /*a480*/  BRA `(.L_x_189) ;  /* 0xffffff8c00b47947 */ /* 0x000fea000383ffff */
.L_x_62:
[----:B----4-:R-:W-:-:S07]  /*a490*/  MOV R0, UR4 ;  /* 0x0000000400007c02 */ /* 0x010fce0008000f00 */
.L_x_190:
[----:B-1----:R1:W2:Y:S02]  /*a4a0*/  SYNCS.PHASECHK.TRANS64.TRYWAIT P0, [R0+URZ], R3 ;  /* 0x00000003000075a7 */ /* 0x0022a400080011ff */
[----:B--2---:R-:W-:Y:S05]  /*a4b0*/  @!P0 NANOSLEEP.SYNCS 0x989680 ;  /* 0x009896800000895d */ /* 0x004fea0003900000 */
[----:B------:R-:W2:Y:S02]  /*a4c0*/  @!P0 SYNCS.PHASECHK.TRANS64 P0, [R0+URZ], R3 ;  /* 0x00000003000085a7 */ /* 0x000ea400080010ff */
[----:B--2---:R-:W-:Y:S05]  /*a4d0*/  @!P0 BRA `(.L_x_190) ;  /* 0xfffffffc00f08947 */ /* 0x004fea000383ffff */
[----:B------:R-:W-:Y:S05]  /*a4e0*/  BRA `(.L_x_191) ;  /* 0xffffff8c00c07947 */ /* 0x000fea000383ffff */
.L_x_63:
[----:B----4-:R-:W-:-:S07]  /*a4f0*/  MOV R0, UR4 ;  /* 0x0000000400007c02 */ /* 0x010fce0008000f00 */
.L_x_192:
[----:B-1----:R1:W2:Y:S02]  /*a500*/  SYNCS.PHASECHK.TRANS64.TRYWAIT P0, [R0+URZ], R3 ;  /* 0x00000003000075a7 */ /* 0x0022a400080011ff */
[----:B--2---:R-:W-:Y:S05]  /*a510*/  @!P0 NANOSLEEP.SYNCS 0x989680 ;  /* 0x009896800000895d */ /* 0x004fea0003900000 */
[----:B------:R-:W2:Y:S02]  /*a520*/  @!P0 SYNCS.PHASECHK.TRANS64 P0, [R0+URZ], R3 ;  /* 0x00000003000085a7 */ /* 0x000ea400080010ff */
[----:B--2---:R-:W-:Y:S05]  /*a530*/  @!P0 BRA `(.L_x_192) ;  /* 0xfffffffc00f08947 */ /* 0x004fea000383ffff */
[----:B------:R-:W-:Y:S05]  /*a540*/  BRA `(.L_x_193) ;  /* 0xffffff8c00cc7947 */ /* 0x000fea000383ffff */
.L_x_64:
[----:B----4-:R-:W-:-:S07]  /*a550*/  MOV R0, UR4 ;  /* 0x0000000400007c02 */ /* 0x010fce0008000f00 */
.L_x_194:
[----:B-1----:R1:W2:Y:S02]  /*a560*/  SYNCS.PHASECHK.TRANS64.TRYWAIT P0, [R0+URZ], R3 ;  /* 0x00000003000075a7 */ /* 0x0022a400080011ff */
[----:B--2---:R-:W-:Y:S05]  /*a570*/  @!P0 NANOSLEEP.SYNCS 0x989680 ;  /* 0x009896800000895d */ /* 0x004fea0003900000 */
[----:B------:R-:W2:Y:S02]  /*a580*/  @!P0 SYNCS.PHASECHK.TRANS64 P0, [R0+URZ], R3 ;  /* 0x00000003000085a7 */ /* 0x000ea400080010ff */
[----:B--2---:R-:W-:Y:S05]  /*a590*/  @!P0 BRA `(.L_x_194) ;  /* 0xfffffffc00f08947 */ /* 0x004fea000383ffff */
[----:B------:R-:W-:Y:S05]  /*a5a0*/  BRA `(.L_x_195) ;  /* 0xffffff8c00d87947 */ /* 0x000fea000383ffff */
.L_x_65:
[----:B----4-:R-:W-:-:S07]  /*a5b0*/  MOV R0, UR4 ;  /* 0x0000000400007c02 */ /* 0x010fce0008000f00 */
.L_x_196:
[----:B-1----:R1:W2:Y:S02]  /*a5c0*/  SYNCS.PHASECHK.TRANS64.TRYWAIT P0, [R0+URZ], R3 ;  /* 0x00000003000075a7 */ /* 0x0022a400080011ff */
[----:B--2---:R-:W-:Y:S05]  /*a5d0*/  @!P0 NANOSLEEP.SYNCS 0x989680 ;  /* 0x009896800000895d */ /* 0x004fea0003900000 */
[----:B------:R-:W2:Y:S02]  /*a5e0*/  @!P0 SYNCS.PHASECHK.TRANS64 P0, [R0+URZ], R3 ;  /* 0x00000003000085a7 */ /* 0x000ea400080010ff */
[----:B--2---:R-:W-:Y:S05]  /*a5f0*/  @!P0 BRA `(.L_x_196) ;  /* 0xfffffffc00f08947 */ /* 0x004fea000383ffff */
[----:B------:R-:W-:Y:S05]  /*a600*/  BRA `(.L_x_197) ;  /* 0xffffff8c00e47947 */ /* 0x000fea000383ffff */
.L_x_66:
[----:B----4-:R-:W-:-:S07]  /*a610*/  MOV R0, UR4 ;  /* 0x0000000400007c02 */ /* 0x010fce0008000f00 */
.L_x_198:
[----:B-1----:R1:W2:Y:S02]  /*a620*/  SYNCS.PHASECHK.TRANS64.TRYWAIT P0, [R0+URZ], R3 ;  /* 0x00000003000075a7 */ /* 0x0022a400080011ff */
[----:B--2---:R-:W-:Y:S05]  /*a630*/  @!P0 NANOSLEEP.SYNCS 0x989680 ;  /* 0x009896800000895d */ /* 0x004fea0003900000 */
[----:B------:R-:W2:Y:S02]  /*a640*/  @!P0 SYNCS.PHASECHK.TRANS64 P0, [R0+URZ], R3 ;  /* 0x00000003000085a7 */ /* 0x000ea400080010ff */
[----:B--2---:R-:W-:Y:S05]  /*a650*/  @!P0 BRA `(.L_x_198) ;  /* 0xfffffffc00f08947 */ /* 0x004fea000383ffff */
[----:B------:R-:W-:Y:S05]  /*a660*/  BRA `(.L_x_199) ;  /* 0xffffff8c00f07947 */ /* 0x000fea000383ffff */
.L_x_67:
[----:B----4-:R-:W-:-:S07]  /*a670*/  MOV R0, UR4 ;  /* 0x0000000400007c02 */ /* 0x010fce0008000f00 */
.L_x_200:
[----:B-1----:R1:W2:Y:S02]  /*a680*/  SYNCS.PHASECHK.TRANS64.TRYWAIT P0, [R0+URZ], R3 ;  /* 0x00000003000075a7 */ /* 0x0022a400080011ff */
[----:B--2---:R-:W-:Y:S05]  /*a690*/  @!P0 NANOSLEEP.SYNCS 0x989680 ;  /* 0x009896800000895d */ /* 0x004fea0003900000 */
[----:B------:R-:W2:Y:S02]  /*a6a0*/  @!P0 SYNCS.PHASECHK.TRANS64 P0, [R0+URZ], R3 ;  /* 0x00000003000085a7 */ /* 0x000ea400080010ff */
[----:B--2---:R-:W-:Y:S05]  /*a6b0*/  @!P0 BRA `(.L_x_200) ;  /* 0xfffffffc00f08947 */ /* 0x004fea000383ffff */
[----:B------:R-:W-:Y:S05]  /*a6c0*/  BRA `(.L_x_201) ;  /* 0xffffff8c00fc7947 */ /* 0x000fea000383ffff */
.L_x_70:
[----:B-1----:R1:W3:Y:S02]  /*a6d0*/  SYNCS.PHASECHK.TRANS64.TRYWAIT P0, [R0+URZ+0x1e0], R4 ;  /* 0x0001e004000075a7 */ /* 0x0022e400080011ff */
[----:B---3--:R-:W-:Y:S05]  /*a6e0*/  @!P0 NANOSLEEP.SYNCS 0x989680 ;  /* 0x009896800000895d */ /* 0x008fea0003900000 */
[----:B------:R-:W3:Y:S02]  /*a6f0*/  @!P0 SYNCS.PHASECHK.TRANS64 P0, [R0+URZ+0x1e0], R4 ;  /* 0x0001e004000085a7 */ /* 0x000ee400080010ff */
[----:B---3--:R-:W-:Y:S05]  /*a700*/  @!P0 BRA `(.L_x_70) ;  /* 0xfffffffc00f08947 */ /* 0x008fea000383ffff */
[----:B------:R-:W-:Y:S05]  /*a710*/  BRA `(.L_x_202) ;  /* 0xffffff9000587947 */ /* 0x000fea000383ffff */
.L_x_71:
[----:B------:R-:W-:-:S07]  /*a720*/  MOV R0, UR5 ;  /* 0x0000000500007c02 */ /* 0x000fce0008000f00 */
.L_x_203:
[----:B-1----:R1:W3:Y:S02]  /*a730*/  SYNCS.PHASECHK.TRANS64.TRYWAIT P0, [R0+URZ+0x1b0], R5 ;  /* 0x0001b005000075a7 */ /* 0x0022e400080011ff */
[----:B---3--:R-:W-:Y:S05]  /*a740*/  @!P0 NANOSLEEP.SYNCS 0x989680 ;  /* 0x009896800000895d */ /* 0x008fea0003900000 */
[----:B------:R-:W3:Y:S02]  /*a750*/  @!P0 SYNCS.PHASECHK.TRANS64 P0, [R0+URZ+0x1b0], R5 ;  /* 0x0001b005000085a7 */ /* 0x000ee400080010ff */
[----:B---3--:R-:W-:Y:S05]  /*a760*/  @!P0 BRA `(.L_x_203) ;  /* 0xfffffffc00f08947 */ /* 0x008fea000383ffff */
[----:B------:R-:W-:Y:S05]  /*a770*/  BRA `(.L_x_204) ;  /* 0xffffff9000687947 */ /* 0x000fea000383ffff */
.L_x_72:
[----:B-1----:R1:W3:Y:S02]  /*a780*/  SYNCS.PHASECHK.TRANS64.TRYWAIT P1, [R0+URZ+0x1a0], R4 ;  /* 0x0001a004000075a7 */ /* 0x0022e400080211ff */
[----:B---3--:R-:W-:Y:S05]  /*a790*/  @!P1 NANOSLEEP.SYNCS 0x989680 ;  /* 0x009896800000995d */ /* 0x008fea0003900000 */
[----:B------:R-:W3:Y:S02]  /*a7a0*/  @!P1 SYNCS.PHASECHK.TRANS64 P1, [R0+URZ+0x1a0], R4 ;  /* 0x0001a004000095a7 */ /* 0x000ee400080210ff */
[----:B---3--:R-:W-:Y:S05]  /*a7b0*/  @!P1 BRA `(.L_x_72) ;  /* 0xfffffffc00f09947 */ /* 0x008fea000383ffff */
[----:B------:R-:W-:Y:S05]  /*a7c0*/  BRA `(.L_x_205) ;  /* 0xffffff9000987947 */ /* 0x000fea000383ffff */
.L_x_75:
[----:B------:R-:W-:-:S07]  /*a7d0*/  MOV R0, UR5 ;  /* 0x0000000500007c02 */ /* 0x000fce0008000f00 */
.L_x_206:
[----:B-1----:R1:W3:Y:S02]  /*a7e0*/  SYNCS.PHASECHK.TRANS64.TRYWAIT P0, [R0+URZ+0x1b0], R2 ;  /* 0x0001b002000075a7 */ /* 0x0022e400080011ff */
[----:B---3--:R-:W-:Y:S05]  /*a7f0*/  @!P0 NANOSLEEP.SYNCS 0x989680 ;  /* 0x009896800000895d */ /* 0x008fea0003900000 */
[----:B------:R-:W3:Y:S02]  /*a800*/  @!P0 SYNCS.PHASECHK.TRANS64 P0, [R0+URZ+0x1b0], R2 ;  /* 0x0001b002000085a7 */ /* 0x000ee400080010ff */
[----:B---3--:R-:W-:Y:S05]  /*a810*/  @!P0 BRA `(.L_x_206) ;  /* 0xfffffffc00f08947 */ /* 0x008fea000383ffff */
[----:B------:R-:W-:Y:S05]  /*a820*/  BRA `(.L_x_74) ;  /* 0xffffff9000ec7947 */ /* 0x000fea000383ffff */
.L_x_82:
[----:B-1----:R1:W3:Y:S02]  /*a830*/  SYNCS.PHASECHK.TRANS64.TRYWAIT P1, [R0+URZ+0x1a0], R2 ;  /* 0x0001a002000075a7 */ /* 0x0022e400080211ff */
[----:B---3--:R-:W-:Y:S05]  /*a840*/  @!P1 NANOSLEEP.SYNCS 0x989680 ;  /* 0x009896800000995d */ /* 0x008fea0003900000 */
[----:B------:R-:W3:Y:S02]  /*a850*/  @!P1 SYNCS.PHASECHK.TRANS64 P1, [R0+URZ+0x1a0], R2 ;  /* 0x0001a002000095a7 */ /* 0x000ee400080210ff */
[----:B---3--:R-:W-:Y:S05]  /*a860*/  @!P1 BRA `(.L_x_82) ;  /* 0xfffffffc00f09947 */ /* 0x008fea000383ffff */
[----:B------:R-:W-:Y:S05]  /*a870*/  BRA `(.L_x_207) ;  /* 0xffffff9800887947 */ /* 0x000fea000383ffff */
.L_x_83:
[----:B------:R-:W-:-:S07]  /*a880*/  MOV R2, UR10 ;  /* 0x0000000a00027c02 */ /* 0x000fce0008000f00 */
.L_x_208:
[----:B-1----:R1:W3:Y:S02]  /*a890*/  SYNCS.PHASECHK.TRANS64.TRYWAIT P0, [R2+URZ+0x1d0], R0 ;  /* 0x0001d000020075a7 */ /* 0x0022e400080011ff */
[----:B---3--:R-:W-:Y:S05]  /*a8a0*/  @!P0 NANOSLEEP.SYNCS 0x989680 ;  /* 0x009896800000895d */ /* 0x008fea0003900000 */
[----:B------:R-:W3:Y:S02]  /*a8b0*/  @!P0 SYNCS.PHASECHK.TRANS64 P0, [R2+URZ+0x1d0], R0 ;  /* 0x0001d000020085a7 */ /* 0x000ee400080010ff */
[----:B---3--:R-:W-:Y:S05]  /*a8c0*/  @!P0 BRA `(.L_x_208) ;  /* 0xfffffffc00f08947 */ /* 0x008fea000383ffff */
[----:B------:R-:W-:Y:S05]  /*a8d0*/  BRA `(.L_x_209) ;  /* 0xffffff9800bc7947 */ /* 0x000fea000383ffff */
.L_x_86:
[----:B------:R-:W-:Y:S07]  /*a8e0*/  MOV R0, UR8 ;  /* 0x0000000800007c02 */ /* 0x000fee0008000f00 */
.L_x_210:
[----:B-1----:R1:W3:Y:S02]  /*a8f0*/  SYNCS.PHASECHK.TRANS64.TRYWAIT P0, [R0+URZ], R2 ;  /* 0x00000002000075a7 */ /* 0x0022e400080011ff */
[----:B---3--:R-:W-:Y:S05]  /*a900*/  @!P0 NANOSLEEP.SYNCS 0x989680 ;  /* 0x009896800000895d */ /* 0x008fea0003900000 */
[----:B------:R-:W3:Y:S02]  /*a910*/  @!P0 SYNCS.PHASECHK.TRANS64 P0, [R0+URZ], R2 ;  /* 0x00000002000085a7 */ /* 0x000ee400080010ff */
[----:B---3--:R-:W-:Y:S05]  /*a920*/  @!P0 BRA `(.L_x_210) ;  /* 0xfffffffc00f08947 */ /* 0x008fea000383ffff */
[----:B------:R-:W-:Y:S05]  /*a930*/  BRA `(.L_x_85) ;  /* 0xffffff9800dc7947 */ /* 0x000fea000383ffff */
.L_x_89:
[----:B------:R-:W-:-:S07]  /*a940*/  MOV R0, UR5 ;  /* 0x0000000500007c02 */ /* 0x000fce0008000f00 */
.L_x_211:
[----:B--2---:R2:W3:Y:S02]  /*a950*/  SYNCS.PHASECHK.TRANS64.TRYWAIT P0, [R0+URZ], R2 ;  /* 0x00000002000075a7 */ /* 0x0044e400080011ff */
[----:B---3--:R-:W-:Y:S05]  /*a960*/  @!P0 NANOSLEEP.SYNCS 0x989680 ;  /* 0x009896800000895d */ /* 0x008fea0003900000 */
[----:B------:R-:W3:Y:S02]  /*a970*/  @!P0 SYNCS.PHASECHK.TRANS64 P0, [R0+URZ], R2 ;  /* 0x00000002000085a7 */ /* 0x000ee400080010ff */
[----:B---3--:R-:W-:Y:S05]  /*a980*/  @!P0 BRA `(.L_x_211) ;  /* 0xfffffffc00f08947 */ /* 0x008fea000383ffff */
[----:B------:R-:W-:Y:S05]  /*a990*/  BRA `(.L_x_212) ;  /* 0xffffff9c00987947 */ /* 0x000fea000383ffff */
.L_x_90:
[----:B------:R-:W-:-:S07]  /*a9a0*/  MOV R0, UR6 ;  /* 0x0000000600007c02 */ /* 0x000fce0008000f00 */
.L_x_213:
[----:B--2---:R2:W3:Y:S02]  /*a9b0*/  SYNCS.PHASECHK.TRANS64.TRYWAIT P0, [R0+URZ], R2 ;  /* 0x00000002000075a7 */ /* 0x0044e400080011ff */
[----:B---3--:R-:W-:Y:S05]  /*a9c0*/  @!P0 NANOSLEEP.SYNCS 0x989680 ;  /* 0x009896800000895d */ /* 0x008fea0003900000 */
[----:B------:R-:W3:Y:S02]  /*a9d0*/  @!P0 SYNCS.PHASECHK.TRANS64 P0, [R0+URZ], R2 ;  /* 0x00000002000085a7 */ /* 0x000ee400080010ff */
[----:B---3--:R-:W-:Y:S05]  /*a9e0*/  @!P0 BRA `(.L_x_213) ;  /* 0xfffffffc00f08947 */ /* 0x008fea000383ffff */
[----:B------:R-:W-:Y:S05]  /*a9f0*/  BRA `(.L_x_214) ;  /* 0xffffff9c00a47947 */ /* 0x000fea000383ffff */
.L_x_95:
[----:B--2---:R2:W3:Y:S02]  /*aa00*/  SYNCS.PHASECHK.TRANS64.TRYWAIT P0, [R0+URZ+0x1a0], R2 ;  /* 0x0001a002000075a7 */ /* 0x0044e400080011ff */
[----:B---3--:R-:W-:Y:S05]  /*aa10*/  @!P0 NANOSLEEP.SYNCS 0x989680 ;  /* 0x009896800000895d */ /* 0x008fea0003900000 */
[----:B------:R-:W3:Y:S02]  /*aa20*/  @!P0 SYNCS.PHASECHK.TRANS64 P0, [R0+URZ+0x1a0], R2 ;  /* 0x0001a002000085a7 */ /* 0x000ee400080010ff */
[----:B---3--:R-:W-:Y:S05]  /*aa30*/  @!P0 BRA `(.L_x_95) ;  /* 0xfffffffc00f08947 */ /* 0x008fea000383ffff */
[----:B------:R-:W-:Y:S05]  /*aa40*/  BRA `(.L_x_215) ;  /* 0xffffffa0009c7947 */ /* 0x000fea000383ffff */
.L_x_98:
[----:B------:R-:W-:Y:S07]  /*aa50*/  MOV R0, UR4 ;  /* 0x0000000400007c02 */ /* 0x000fee0008000f00 */
.L_x_216:
[----:B-1----:R1:W2:Y:S02]  /*aa60*/  SYNCS.PHASECHK.TRANS64.TRYWAIT P0, [R0+URZ+0x198], R2 ;  /* 0x00019802000075a7 */ /* 0x0022a400080011ff */
[----:B--2---:R-:W-:Y:S05]  /*aa70*/  @!P0 NANOSLEEP.SYNCS 0x989680 ;  /* 0x009896800000895d */ /* 0x004fea0003900000 */
[----:B------:R-:W2:Y:S02]  /*aa80*/  @!P0 SYNCS.PHASECHK.TRANS64 P0, [R0+URZ+0x198], R2 ;  /* 0x00019802000085a7 */ /* 0x000ea400080010ff */
[----:B--2---:R-:W-:Y:S05]  /*aa90*/  @!P0 BRA `(.L_x_216) ;  /* 0xfffffffc00f08947 */ /* 0x004fea000383ffff */
[----:B------:R-:W-:Y:S05]  /*aaa0*/  BRA `(.L_x_97) ;  /* 0xffffffa400987947 */ /* 0x000fea000383ffff */
.L_x_101:
[----:B------:R-:W-:Y:S07]  /*aab0*/  MOV R0, UR4 ;  /* 0x0000000400007c02 */ /* 0x000fee0008000f00 */
.L_x_217:
[----:B-1----:R1:W2:Y:S02]  /*aac0*/  SYNCS.PHASECHK.TRANS64.TRYWAIT P0, [R0+URZ+0x170], R28 ;  /* 0x0001701c000075a7 */ /* 0x0022a400080011ff */
[----:B--2---:R-:W-:Y:S05]  /*aad0*/  @!P0 NANOSLEEP.SYNCS 0x989680 ;  /* 0x009896800000895d */ /* 0x004fea0003900000 */
[----:B------:R-:W2:Y:S02]  /*aae0*/  @!P0 SYNCS.PHASECHK.TRANS64 P0, [R0+URZ+0x170], R28 ;  /* 0x0001701c000085a7 */ /* 0x000ea400080010ff */
[----:B--2---:R-:W-:Y:S05]  /*aaf0*/  @!P0 BRA `(.L_x_217) ;  /* 0xfffffffc00f08947 */ /* 0x004fea000383ffff */
[----:B------:R-:W-:Y:S05]  /*ab00*/  BRA `(.L_x_218) ;  /* 0xffffffa400f07947 */ /* 0x000fea000383ffff */
.L_x_102:
[----:B------:R-:W-:Y:S07]  /*ab10*/  MOV R0, UR4 ;  /* 0x0000000400007c02 */ /* 0x000fee0008000f00 */
.L_x_219:
[----:B-1----:R1:W2:Y:S02]  /*ab20*/  SYNCS.PHASECHK.TRANS64.TRYWAIT P0, [R0+URZ+0x178], R28 ;  /* 0x0001781c000075a7 */ /* 0x0022a400080011ff */
[----:B--2---:R-:W-:Y:S05]  /*ab30*/  @!P0 NANOSLEEP.SYNCS 0x989680 ;  /* 0x009896800000895d */ /* 0x004fea0003900000 */
[----:B------:R-:W2:Y:S02]  /*ab40*/  @!P0 SYNCS.PHASECHK.TRANS64 P0, [R0+URZ+0x178], R28 ;  /* 0x0001781c000085a7 */ /* 0x000ea400080010ff */
[----:B--2---:R-:W-:Y:S05]  /*ab50*/  @!P0 BRA `(.L_x_219) ;  /* 0xfffffffc00f08947 */ /* 0x004fea000383ffff */
[----:B------:R-:W-:Y:S05]  /*ab60*/  BRA `(.L_x_220) ;  /* 0xffffffa8002c7947 */ /* 0x000fea000383ffff */
.L_x_103:
[----:B------:R-:W-:Y:S07]  /*ab70*/  MOV R0, UR4 ;  /* 0x0000000400007c02 */ /* 0x000fee0008000f00 */
.L_x_221:
[----:B-1----:R1:W2:Y:S02]  /*ab80*/  SYNCS.PHASECHK.TRANS64.TRYWAIT P0, [R0+URZ+0x180], R28 ;  /* 0x0001801c000075a7 */ /* 0x0022a400080011ff */
[----:B--2---:R-:W-:Y:S05]  /*ab90*/  @!P0 NANOSLEEP.SYNCS 0x989680 ;  /* 0x009896800000895d */ /* 0x004fea0003900000 */
[----:B------:R-:W2:Y:S02]  /*aba0*/  @!P0 SYNCS.PHASECHK.TRANS64 P0, [R0+URZ+0x180], R28 ;  /* 0x0001801c000085a7 */ /* 0x000ea400080010ff */
[----:B--2---:R-:W-:Y:S05]  /*abb0*/  @!P0 BRA `(.L_x_221) ;  /* 0xfffffffc00f08947 */ /* 0x004fea000383ffff */
[----:B------:R-:W-:Y:S05]  /*abc0*/  BRA `(.L_x_222) ;  /* 0xffffffa800707947 */ /* 0x000fea000383ffff */
.L_x_104:
[----:B------:R-:W-:Y:S07]  /*abd0*/  MOV R0, UR4 ;  /* 0x0000000400007c02 */ /* 0x000fee0008000f00 */
.L_x_223:
[----:B-1----:R1:W2:Y:S02]  /*abe0*/  SYNCS.PHASECHK.TRANS64.TRYWAIT P0, [R0+URZ+0x188], R28 ;  /* 0x0001881c000075a7 */ /* 0x0022a400080011ff */
[----:B--2---:R-:W-:Y:S05]  /*abf0*/  @!P0 NANOSLEEP.SYNCS 0x989680 ;  /* 0x009896800000895d */ /* 0x004fea0003900000 */
[----:B------:R-:W2:Y:S02]  /*ac00*/  @!P0 SYNCS.PHASECHK.TRANS64 P0, [R0+URZ+0x188], R28 ;  /* 0x0001881c000085a7 */ /* 0x000ea400080010ff */
[----:B--2---:R-:W-:Y:S05]  /*ac10*/  @!P0 BRA `(.L_x_223) ;  /* 0xfffffffc00f08947 */ /* 0x004fea000383ffff */
[----:B------:R-:W-:Y:S05]  /*ac20*/  BRA `(.L_x_224) ;  /* 0xffffffa800f47947 */ /* 0x000fea000383ffff */
.L_x_106:
[----:B------:R-:W-:-:S07]  /*ac30*/  MOV R0, UR4 ;  /* 0x0000000400007c02 */ /* 0x000fce0008000f00 */
.L_x_225:
[----:B-1----:R1:W3:Y:S02]  /*ac40*/  SYNCS.PHASECHK.TRANS64.TRYWAIT P0, [R0+URZ+0x170], R2 ;  /* 0x00017002000075a7 */ /* 0x0022e400080011ff */
[----:B---3--:R-:W-:Y:S05]  /*ac50*/  @!P0 NANOSLEEP.SYNCS 0x989680 ;  /* 0x009896800000895d */ /* 0x008fea0003900000 */
[----:B------:R-:W3:Y:S02]  /*ac60*/  @!P0 SYNCS.PHASECHK.TRANS64 P0, [R0+URZ+0x170], R2 ;  /* 0x00017002000085a7 */ /* 0x000ee400080010ff */
[----:B---3--:R-:W-:Y:S05]  /*ac70*/  @!P0 BRA `(.L_x_225) ;  /* 0xfffffffc00f08947 */ /* 0x008fea000383ffff */
[----:B------:R-:W-:Y:S05]  /*ac80*/  BRA `(.L_x_226) ;  /* 0xffffffac00687947 */ /* 0x000fea000383ffff */
.L_x_107:
[----:B-1----:R-:W-:-:S07]  /*ac90*/  MOV R0, UR4 ;  /* 0x0000000400007c02 */ /* 0x002fce0008000f00 */
.L_x_227:
[----:B-1----:R1:W3:Y:S02]  /*aca0*/  SYNCS.PHASECHK.TRANS64.TRYWAIT P0, [R0+URZ+0x178], R2 ;  /* 0x00017802000075a7 */ /* 0x0022e400080011ff */
[----:B---3--:R-:W-:Y:S05]  /*acb0*/  @!P0 NANOSLEEP.SYNCS 0x989680 ;  /* 0x009896800000895d */ /* 0x008fea0003900000 */
[----:B------:R-:W3:Y:S02]  /*acc0*/  @!P0 SYNCS.PHASECHK.TRANS64 P0, [R0+URZ+0x178], R2 ;  /* 0x00017802000085a7 */ /* 0x000ee400080010ff */
[----:B---3--:R-:W-:Y:S05]  /*acd0*/  @!P0 BRA `(.L_x_227) ;  /* 0xfffffffc00f08947 */ /* 0x008fea000383ffff */
[----:B------:R-:W-:Y:S05]  /*ace0*/  BRA `(.L_x_228) ;  /* 0xffffffac00587947 */ /* 0x000fea000383ffff */
.L_x_108:
[----:B-1----:R-:W-:-:S07]  /*acf0*/  MOV R0, UR4 ;  /* 0x0000000400007c02 */ /* 0x002fce0008000f00 */
.L_x_229:
[----:B-1----:R1:W3:Y:S02]  /*ad00*/  SYNCS.PHASECHK.TRANS64.TRYWAIT P0, [R0+URZ+0x180], R2 ;  /* 0x00018002000075a7 */ /* 0x0022e400080011ff */
[----:B---3--:R-:W-:Y:S05]  /*ad10*/  @!P0 NANOSLEEP.SYNCS 0x989680 ;  /* 0x009896800000895d */ /* 0x008fea0003900000 */
[----:B------:R-:W3:Y:S02]  /*ad20*/  @!P0 SYNCS.PHASECHK.TRANS64 P0, [R0+URZ+0x180], R2 ;  /* 0x00018002000085a7 */ /* 0x000ee400080010ff */
[----:B---3--:R-:W-:Y:S05]  /*ad30*/  @!P0 BRA `(.L_x_229) ;  /* 0xfffffffc00f08947 */ /* 0x008fea000383ffff */
[----:B------:R-:W-:Y:S05]  /*ad40*/  BRA `(.L_x_230) ;  /* 0xffffffac00487947 */ /* 0x000fea000383ffff */
.L_x_110:
[----:B---3--:R3:W4:Y:S02]  /*ad50*/  SYNCS.PHASECHK.TRANS64.TRYWAIT P0, [R0+URZ+0x1a0], R2 ;  /* 0x0001a002000075a7 */ /* 0x00872400080011ff */
[----:B----4-:R-:W-:Y:S05]  /*ad60*/  @!P0 NANOSLEEP.SYNCS 0x989680 ;  /* 0x009896800000895d */ /* 0x010fea0003900000 */
[----:B------:R-:W4:Y:S02]  /*ad70*/  @!P0 SYNCS.PHASECHK.TRANS64 P0, [R0+URZ+0x1a0], R2 ;  /* 0x0001a002000085a7 */ /* 0x000f2400080010ff */
[----:B----4-:R-:W-:Y:S05]  /*ad80*/  @!P0 BRA `(.L_x_110) ;  /* 0xfffffffc00f08947 */ /* 0x010fea000383ffff */
[----:B------:R-:W-:Y:S05]  /*ad90*/  BRA `(.L_x_231) ;  /* 0xffffffb000107947 */ /* 0x000fea000383ffff */
.L_x_121:
[----:B-1----:R-:W-:Y:S04]  /*ada0*/  MOV R2, UR49 ;  /* 0x0000003100027c02 */ /* 0x002fe80008000f00 */
[----:B------:R1:W3:Y:S03]  /*adb0*/  SYNCS.PHASECHK.TRANS64.TRYWAIT P1, [R2+URZ+0x150], R3 ;  /* 0x00015003020075a7 */ /* 0x0002e600080211ff */
[----:B---3--:R-:W-:Y:S05]  /*adc0*/  @!P1 NANOSLEEP.SYNCS 0x989680 ;  /* 0x009896800000995d */ /* 0x008fea0003900000 */
[----:B------:R-:W3:Y:S02]  /*add0*/  @!P1 SYNCS.PHASECHK.TRANS64 P1, [R2+URZ+0x150], R3 ;  /* 0x00015003020095a7 */ /* 0x000ee400080210ff */
[----:B---3--:R-:W-:Y:S05]  /*ade0*/  @!P1 BRA `(.L_x_121) ;  /* 0xfffffffc00ec9947 */ /* 0x008fea000383ffff */
[----:B------:R-:W-:Y:S05]  /*adf0*/  BRA `(.L_x_120) ;  /* 0xffffffbc00147947 */ /* 0x000fea000383ffff */
.L_x_123:
[----:B-1----:R1:W4:Y:S02]  /*ae00*/  SYNCS.PHASECHK.TRANS64.TRYWAIT P0, [R64+URZ+0x1c0], R0 ;  /* 0x0001c000400075a7 */ /* 0x00232400080011ff */
[----:B----4-:R-:W-:Y:S05]  /*ae10*/  @!P0 NANOSLEEP.SYNCS 0x989680 ;  /* 0x009896800000895d */ /* 0x010fea0003900000 */
[----:B------:R-:W4:Y:S02]  /*ae20*/  @!P0 SYNCS.PHASECHK.TRANS64 P0, [R64+URZ+0x1c0], R0 ;  /* 0x0001c000400085a7 */ /* 0x000f2400080010ff */
[----:B----4-:R-:W-:Y:S05]  /*ae30*/  @!P0 BRA `(.L_x_123) ;  /* 0xfffffffc00f08947 */ /* 0x010fea000383ffff */
[----:B------:R-:W-:Y:S05]  /*ae40*/  BRA `(.L_x_122) ;  /* 0xffffffbc003c7947 */ /* 0x000fea000383ffff */
.L_x_132:
[----:B--2---:R2:W4:Y:S02]  /*ae50*/  SYNCS.PHASECHK.TRANS64.TRYWAIT P0, [R2+URZ+0x150], R0 ;  /* 0x00015000020075a7 */ /* 0x00452400080011ff */
[----:B----4-:R-:W-:Y:S05]  /*ae60*/  @!P0 NANOSLEEP.SYNCS 0x989680 ;  /* 0x009896800000895d */ /* 0x010fea0003900000 */
[----:B------:R-:W4:Y:S02]  /*ae70*/  @!P0 SYNCS.PHASECHK.TRANS64 P0, [R2+URZ+0x150], R0 ;  /* 0x00015000020085a7 */ /* 0x000f2400080010ff */
[----:B----4-:R-:W-:Y:S05]  /*ae80*/  @!P0 BRA `(.L_x_132) ;  /* 0xfffffffc00f08947 */ /* 0x010fea000383ffff */
[----:B------:R-:W-:Y:S05]  /*ae90*/  BRA `(.L_x_131) ;  /* 0xffffffc800187947 */ /* 0x000fea000383ffff */
.L_x_140:
[----:B--2---:R2:W4:Y:S02]  /*aea0*/  SYNCS.PHASECHK.TRANS64.TRYWAIT P0, [R0+URZ+0x150], R6 ;  /* 0x00015006000075a7 */ /* 0x00452400080011ff */
[----:B----4-:R-:W-:Y:S05]  /*aeb0*/  @!P0 NANOSLEEP.SYNCS 0x989680 ;  /* 0x009896800000895d */ /* 0x010fea0003900000 */
[----:B------:R-:W4:Y:S02]  /*aec0*/  @!P0 SYNCS.PHASECHK.TRANS64 P0, [R0+URZ+0x150], R6 ;  /* 0x00015006000085a7 */ /* 0x000f2400080010ff */
[----:B----4-:R-:W-:Y:S05]  /*aed0*/  @!P0 BRA `(.L_x_140) ;  /* 0xfffffffc00f08947 */ /* 0x010fea000383ffff */
[----:B------:R-:W-:Y:S05]  /*aee0*/  BRA `(.L_x_139) ;  /* 0xffffffd400187947 */ /* 0x000fea000383ffff */
.L_x_148:
[----:B--2---:R2:W4:Y:S02]  /*aef0*/  SYNCS.PHASECHK.TRANS64.TRYWAIT P0, [R0+URZ+0x150], R5 ;  /* 0x00015005000075a7 */ /* 0x00452400080011ff */
[----:B----4-:R-:W-:Y:S05]  /*af00*/  @!P0 NANOSLEEP.SYNCS 0x989680 ;  /* 0x009896800000895d */ /* 0x010fea0003900000 */
[----:B------:R-:W4:Y:S02]  /*af10*/  @!P0 SYNCS.PHASECHK.TRANS64 P0, [R0+URZ+0x150], R5 ;  /* 0x00015005000085a7 */ /* 0x000f2400080010ff */
[----:B----4-:R-:W-:Y:S05]  /*af20*/  @!P0 BRA `(.L_x_148) ;  /* 0xfffffffc00f08947 */ /* 0x010fea000383ffff */
[----:B------:R-:W-:Y:S05]  /*af30*/  BRA `(.L_x_147) ;  /* 0xffffffe000187947 */ /* 0x000fea000383ffff */
        .weak           $__internal_0_$__cuda_sm10x_tcgen05_guardrail_trap_col_being_dealloced_not_returned_by_alloc
        .type           $__internal_0_$__cuda_sm10x_tcgen05_guardrail_trap_col_being_dealloced_not_returned_by_alloc,@function
        .size           $__internal_0_$__cuda_sm10x_tcgen05_guardrail_trap_col_being_dealloced_not_returned_by_alloc,($__internal_1_$__cuda_sm10x_tcgen05_guardrail_trap_phase_invalid_during_alloc - $__internal_0_$__cuda_sm10x_tcgen05_guardrail_trap_col_being_dealloced_not_returned_by_alloc)
$__internal_0_$__cuda_sm10x_tcgen05_guardrail_trap_col_being_dealloced_not_returned_by_alloc:
[----:B------:R-:W-:Y:S05]  /*af40*/  BPT.TRAP 0x1 ;  /* 0x000000040000795c */ /* 0x000fea0000300000 */
[----:B------:R-:W-:-:S04]  /*af50*/  HFMA2 R3, -RZ, RZ, 0, 0 ;  /* 0x00000000ff037431 */ /* 0x000fc800000001ff */
[----:B------:R-:W-:Y:S05]  /*af60*/  RET.REL.NODEC R2 `(_ZN7cutlass13device_kernelINS_4gemm6kernel13GemmUniversalIN4cute5tupleIJiiiiEEENS1_10collective13CollectiveMmaINS1_46MainloopSm100TmaUmmaWarpSpecializedBlockScaledILi21ELi2ELi2ENS5_IJNS4_1CILi1EEENSA_ILi8EEESB_EEEEENS5_IJNSA_ILi128EEESF_NSA_ILi64EEEEEENS5_IJNS_12float_e2m1_tENS_13float_ue4m3_tEEEENS5_IJNS5_IJlSB_lEEENS4_6LayoutINS5_IJNS5_IJNS5_IJNSA_ILi32EEENSA_ILi4EEEEEEiEEENS5_IJNS5_IJNSA_ILi16EEESO_EEEiEEENS5_IJSB_iEEEEEENS5_IJST_NS5_IJNS5_IJNSA_ILi0EEESB_EEENSA_ILi512EEEEEENS5_IJSW_iEEEEEEEEEEESK_S13_NS4_8TiledMMAINS4_8MMA_AtomIJNS4_17SM100_MMA_MXF4_SSISI_SI_fSJ_Li128ELi128ELi16ELNS4_4UMMA5MajorE0ELS18_0ELNS17_7ScaleInE0ELS19_0EEEEEENSM_INS5_IJSB_SB_SB_EEENS5_IJSW_SW_SW_EEEEENS5_IJNS4_10UnderscoreES1F_S1F_EEEEENS5_IJNS4_23SM90_TMA_LOAD_MULTICASTES1I_EEENS5_IJNS4_14ComposedLayoutINS4_7SwizzleILi1ELi4ELi3EEENS4_18smem_ptr_flag_bitsILi4EEENSM_INS5_IJSC_SG_EEENS5_IJSG_SB_EEEEEEENSM_INS5_IJNS5_IJNS5_IJSP_SB_EEESS_EEESB_NS5_IJSB_SB_EEEEEENS5_IJNS5_IJNS5_IJSS_SY_EEESX_EEESW_NS5_IJSO_SY_EEEEEEEEEEEvNS4_8identityENS5_IJNS4_13SM90_TMA_LOADES24_EEES22_vS23_EENS_8epilogue10collective18CollectiveEpilogueINS27_23Sm100TmaWarpSpecializedILi4ELi2ELi32ELb1ELb0EEEJSH_NS5_IJNSM_ISF_SB_EENSM_ISN_SB_EEEEENS_10bfloat16_tESL_S2F_SL_NS27_6fusion15FusionCallbacksIS2B_NS2G_17LinearCombinationIS2F_fS2F_fLNS_15FloatRoundStyleE2EEESH_S2E_JEEENS4_5SM1004TMEM4LOAD26SM100_TMEM_LOAD_32dp32b32xES24_NS1K_INS1L_ILi2ELi4ELi3EEENS1N_ILi16EEENSM_INS5_IJSC_SN_EEENS5_IJSN_SB_EEEEEEENS4_39AutoVectorizingCopyWithAssumedAlignmentILi128EEENS4_14SM90_TMA_STOREES2V_S2X_S2X_EEEvvEEEEvNT_6ParamsE) ;  /* 0xffffff5002247950 */ /* 0x000fea0003c3ffff */
        .weak           $__internal_1_$__cuda_sm10x_tcgen05_guardrail_trap_phase_invalid_during_alloc
        .type           $__internal_1_$__cuda_sm10x_tcgen05_guardrail_trap_phase_invalid_during_alloc,@function
        .size           $__internal_1_$__cuda_sm10x_tcgen05_guardrail_trap_phase_invalid_during_alloc,($__internal_2_$__cuda_sm10x_tcgen05_guardrail_trap_unallocated_columns_being_dealloced - $__internal_1_$__cuda_sm10x_tcgen05_guardrail_trap_phase_invalid_during_alloc)
$__internal_1_$__cuda_sm10x_tcgen05_guardrail_trap_phase_invalid_during_alloc:
[----:B------:R-:W-:Y:S05]  /*af70*/  BPT.TRAP 0x1 ;  /* 0x000000040000795c */ /* 0x000fea0000300000 */
[----:B------:R-:W-:-:S04]  /*af80*/  MOV R3, 0x0 ;  /* 0x0000000000037802 */ /* 0x000fc80000000f00 */
[----:B------:R-:W-:Y:S05]  /*af90*/  RET.REL.NODEC R2 `(_ZN7cutlass13device_kernelINS_4gemm6kernel13GemmUniversalIN4cute5tupleIJiiiiEEENS1_10collective13CollectiveMmaINS1_46MainloopSm100TmaUmmaWarpSpecializedBlockScaledILi21ELi2ELi2ENS5_IJNS4_1CILi1EEENSA_ILi8EEESB_EEEEENS5_IJNSA_ILi128EEESF_NSA_ILi64EEEEEENS5_IJNS_12float_e2m1_tENS_13float_ue4m3_tEEEENS5_IJNS5_IJlSB_lEEENS4_6LayoutINS5_IJNS5_IJNS5_IJNSA_ILi32EEENSA_ILi4EEEEEEiEEENS5_IJNS5_IJNSA_ILi16EEESO_EEEiEEENS5_IJSB_iEEEEEENS5_IJST_NS5_IJNS5_IJNSA_ILi0EEESB_EEENSA_ILi512EEEEEENS5_IJSW_iEEEEEEEEEEESK_S13_NS4_8TiledMMAINS4_8MMA_AtomIJNS4_17SM100_MMA_MXF4_SSISI_SI_fSJ_Li128ELi128ELi16ELNS4_4UMMA5MajorE0ELS18_0ELNS17_7ScaleInE0ELS19_0EEEEEENSM_INS5_IJSB_SB_SB_EEENS5_IJSW_SW_SW_EEEEENS5_IJNS4_10UnderscoreES1F_S1F_EEEEENS5_IJNS4_23SM90_TMA_LOAD_MULTICASTES1I_EEENS5_IJNS4_14ComposedLayoutINS4_7SwizzleILi1ELi4ELi3EEENS4_18smem_ptr_flag_bitsILi4EEENSM_INS5_IJSC_SG_EEENS5_IJSG_SB_EEEEEEENSM_INS5_IJNS5_IJNS5_IJSP_SB_EEESS_EEESB_NS5_IJSB_SB_EEEEEENS5_IJNS5_IJNS5_IJSS_SY_EEESX_EEESW_NS5_IJSO_SY_EEEEEEEEEEEvNS4_8identityENS5_IJNS4_13SM90_TMA_LOADES24_EEES22_vS23_EENS_8epilogue10collective18CollectiveEpilogueINS27_23Sm100TmaWarpSpecializedILi4ELi2ELi32ELb1ELb0EEEJSH_NS5_IJNSM_ISF_SB_EENSM_ISN_SB_EEEEENS_10bfloat16_tESL_S2F_SL_NS27_6fusion15FusionCallbacksIS2B_NS2G_17LinearCombinationIS2F_fS2F_fLNS_15FloatRoundStyleE2EEESH_S2E_JEEENS4_5SM1004TMEM4LOAD26SM100_TMEM_LOAD_32dp32b32xES24_NS1K_INS1L_ILi2ELi4ELi3EEENS1N_ILi16EEENSM_INS5_IJSC_SN_EEENS5_IJSN_SB_EEEEEEENS4_39AutoVectorizingCopyWithAssumedAlignmentILi128EEENS4_14SM90_TMA_STOREES2V_S2X_S2X_EEEvvEEEEvNT_6ParamsE) ;  /* 0xffffff5002187950 */ /* 0x000fea0003c3ffff */
        .weak           $__internal_2_$__cuda_sm10x_tcgen05_guardrail_trap_unallocated_columns_being_dealloced
        .type           $__internal_2_$__cuda_sm10x_tcgen05_guardrail_trap_unallocated_columns_being_dealloced,@function
        .size           $__internal_2_$__cuda_sm10x_tcgen05_guardrail_trap_unallocated_columns_being_dealloced,(.L_x_233 - $__internal_2_$__cuda_sm10x_tcgen05_guardrail_trap_unallocated_columns_being_dealloced)
$__internal_2_$__cuda_sm10x_tcgen05_guardrail_trap_unallocated_columns_being_dealloced:
[----:B------:R-:W-:Y:S05]  /*afa0*/  BPT.TRAP 0x1 ;  /* 0x000000040000795c */ /* 0x000fea0000300000 */
[----:B------:R-:W-:-:S04]  /*afb0*/  HFMA2 R3, -RZ, RZ, 0, 0 ;  /* 0x00000000ff037431 */ /* 0x000fc800000001ff */
[----:B------:R-:W-:Y:S05]  /*afc0*/  RET.REL.NODEC R2 `(_ZN7cutlass13device_kernelINS_4gemm6kernel13GemmUniversalIN4cute5tupleIJiiiiEEENS1_10collective13CollectiveMmaINS1_46MainloopSm100TmaUmmaWarpSpecializedBlockScaledILi21ELi2ELi2ENS5_IJNS4_1CILi1EEENSA_ILi8EEESB_EEEEENS5_IJNSA_ILi128EEESF_NSA_ILi64EEEEEENS5_IJNS_12float_e2m1_tENS_13float_ue4m3_tEEEENS5_IJNS5_IJlSB_lEEENS4_6LayoutINS5_IJNS5_IJNS5_IJNSA_ILi32EEENSA_ILi4EEEEEEiEEENS5_IJNS5_IJNSA_ILi16EEESO_EEEiEEENS5_IJSB_iEEEEEENS5_IJST_NS5_IJNS5_IJNSA_ILi0EEESB_EEENSA_ILi512EEEEEENS5_IJSW_iEEEEEEEEEEESK_S13_NS4_8TiledMMAINS4_8MMA_AtomIJNS4_17SM100_MMA_MXF4_SSISI_SI_fSJ_Li128ELi128ELi16ELNS4_4UMMA5MajorE0ELS18_0ELNS17_7ScaleInE0ELS19_0EEEEEENSM_INS5_IJSB_SB_SB_EEENS5_IJSW_SW_SW_EEEEENS5_IJNS4_10UnderscoreES1F_S1F_EEEEENS5_IJNS4_23SM90_TMA_LOAD_MULTICASTES1I_EEENS5_IJNS4_14ComposedLayoutINS4_7SwizzleILi1ELi4ELi3EEENS4_18smem_ptr_flag_bitsILi4EEENSM_INS5_IJSC_SG_EEENS5_IJSG_SB_EEEEEEENSM_INS5_IJNS5_IJNS5_IJSP_SB_EEESS_EEESB_NS5_IJSB_SB_EEEEEENS5_IJNS5_IJNS5_IJSS_SY_EEESX_EEESW_NS5_IJSO_SY_EEEEEEEEEEEvNS4_8identityENS5_IJNS4_13SM90_TMA_LOADES24_EEES22_vS23_EENS_8epilogue10collective18CollectiveEpilogueINS27_23Sm100TmaWarpSpecializedILi4ELi2ELi32ELb1ELb0EEEJSH_NS5_IJNSM_ISF_SB_EENSM_ISN_SB_EEEEENS_10bfloat16_tESL_S2F_SL_NS27_6fusion15FusionCallbacksIS2B_NS2G_17LinearCombinationIS2F_fS2F_fLNS_15FloatRoundStyleE2EEESH_S2E_JEEENS4_5SM1004TMEM4LOAD26SM100_TMEM_LOAD_32dp32b32xES24_NS1K_INS1L_ILi2ELi4ELi3EEENS1N_ILi16EEENSM_INS5_IJSC_SN_EEENS5_IJSN_SB_EEEEEEENS4_39AutoVectorizingCopyWithAssumedAlignmentILi128EEENS4_14SM90_TMA_STOREES2V_S2X_S2X_EEEvvEEEEvNT_6ParamsE) ;  /* 0xffffff50020c7950 */ /* 0x000fea0003c3ffff */
.L_x_232:
[----:B------:R-:W-:-:S00]  /*afd0*/  BRA `(.L_x_232) ;  /* 0xfffffffc00fc7947 */ /* 0x000fc0000383ffff */
[----:B------:R-:W-:-:S00]  /*afe0*/  NOP ;  /* 0x0000000000007918 */ /* 0x000fc00000000000 */
        /* <DEDUP_REMOVED lines=9> */
.L_x_233:


//--------------------- .nv.global.init           --------------------------
	.section	.nv.global.init,"aw",@progbits
.nv.global.init:
	.type		$str$29,@object
	.size		$str$29,($str$30 - $str$29)
$str$29:
        /*0000*/ 	.byte	0x28, 0x61, 0x64, 0x64, 0x72, 0x65, 0x73, 0x73, 0x20, 0x26, 0x20, 0x6d, 0x61, 0x73, 0x6b, 0x29
        /*0010*/ 	.byte	0x20, 0x3d, 0x3d, 0x20, 0x30, 0x00
	.type		$str$30,@object
	.size		$str$30,($str$26 - $str$30)
$str$30:
        /*0016*/ 	.byte	0x2f, 0x74, 0x6d, 0x70, 0x2f, 0x63, 0x75, 0x74, 0x6c, 0x61, 0x73, 0x73, 0x5f, 0x73, 0x77, 0x65
        /*0026*/ 	.byte	0x65, 0x70, 0x5f, 0x73, 0x72, 0x63, 0x2f, 0x69, 0x6e, 0x63, 0x6c, 0x75, 0x64, 0x65, 0x2f, 0x63
        /*0036*/ 	.byte	0x75, 0x74, 0x65, 0x2f, 0x70, 0x6f, 0x69, 0x6e, 0x74, 0x65, 0x72, 0x5f, 0x66, 0x6c, 0x61, 0x67
        /*0046*/ 	.byte	0x67, 0x65, 0x64, 0x2e, 0x68, 0x70, 0x70, 0x00
	.type		$str$26,@object
	.size		$str$26,($str$25 - $str$26)
$str$26:
        /*004e*/ 	.byte	0x2f, 0x74, 0x6d, 0x70, 0x2f, 0x63, 0x75, 0x74, 0x6c, 0x61, 0x73, 0x73, 0x5f, 0x73, 0x77, 0x65
        /*005e*/ 	.byte	0x65, 0x70, 0x5f, 0x73, 0x72, 0x63, 0x2f, 0x69, 0x6e, 0x63, 0x6c, 0x75, 0x64, 0x65, 0x2f, 0x63
        /*006e*/ 	.byte	0x75, 0x74, 0x65, 0x2f, 0x61, 0x74, 0x6f, 0x6d, 0x2f, 0x63, 0x6f, 0x70, 0x79, 0x5f, 0x74, 0x72
        /*007e*/ 	.byte	0x61, 0x69, 0x74, 0x73, 0x5f, 0x73, 0x6d, 0x31, 0x30, 0x30, 0x2e, 0x68, 0x70, 0x70, 0x00
	.type		$str$25,@object
	.size		$str$25,(__unnamed_1 - $str$25)
$str$25:
        /*008d*/ 	.byte	0x28, 0x28, 0x75, 0x69, 0x6e, 0x74, 0x33, 0x32, 0x5f, 0x74, 0x28, 0x74, 0x68, 0x72, 0x65, 0x61
        /*009d*/ 	.byte	0x64, 0x49, 0x64, 0x78, 0x2e, 0x78, 0x29, 0x20, 0x2f, 0x20, 0x33, 0x32, 0x29, 0x20, 0x25, 0x20
        /*00ad*/ 	.byte	0x34, 0x29, 0x20, 0x3d, 0x3d, 0x20, 0x28, 0x28, 0x28, 0x74, 0x6d, 0x65, 0x6d, 0x5f, 0x61, 0x64
        /*00bd*/ 	.byte	0x64, 0x72, 0x20, 0x3e, 0x3e, 0x20, 0x31, 0x36, 0x29, 0x20, 0x2f, 0x20, 0x33, 0x32, 0x29, 0x20
        /*00cd*/ 	.byte	0x25, 0x20, 0x34, 0x29, 0x00
	.type		__unnamed_1,@object
	.size		__unnamed_1,(__unnamed_2 - __unnamed_1)
__unnamed_1:
        /*00d2*/ 	.byte	0x61, 0x75, 0x74, 0x6f, 0x20, 0x63, 0x75, 0x74, 0x65, 0x3a, 0x3a, 0x61, 0x73, 0x5f, 0x70, 0x6f
        /* <DEDUP_REMOVED lines=24> */
        /*0262*/ 	.byte	0x34, 0x30, 0x39, 0x36, 0x3e, 0x3e, 0x3e, 0x3e, 0x5d, 0x00
	.type		__unnamed_2,@object
	.size		__unnamed_2,(.L_2 - __unnamed_2)
__unnamed_2:
        /* <DEDUP_REMOVED lines=42> */
        /*050c*/ 	.byte	0x3e, 0x3e, 0x5d, 0x00
.L_2:


//--------------------- .nv.shared._ZN7cutlass13device_kernelINS_4gemm6kernel13GemmUniversalIN4cute5tupleIJiiiiEEENS1_10collective13CollectiveMmaINS1_46MainloopSm100TmaUmmaWarpSpecializedBlockScaledILi21ELi2ELi2ENS5_IJNS4_1CILi1EEENSA_ILi8EEESB_EEEEENS5_IJNSA_ILi128EEESF_NSA_ILi64EEEEEENS5_IJNS_12float_e2m1_tENS_13float_ue4m3_tEEEENS5_IJNS5_IJlSB_lEEENS4_6LayoutINS5_IJNS5_IJNS5_IJNSA_ILi32EEENSA_ILi4EEEEEEiEEENS5_IJNS5_IJNSA_ILi16EEESO_EEEiEEENS5_IJSB_iEEEEEENS5_IJST_NS5_IJNS5_IJNSA_ILi0EEESB_EEENSA_ILi512EEEEEENS5_IJSW_iEEEEEEEEEEESK_S13_NS4_8TiledMMAINS4_8MMA_AtomIJNS4_17SM100_MMA_MXF4_SSISI_SI_fSJ_Li128ELi128ELi16ELNS4_4UMMA5MajorE0ELS18_0ELNS17_7ScaleInE0ELS19_0EEEEEENSM_INS5_IJSB_SB_SB_EEENS5_IJSW_SW_SW_EEEEENS5_IJNS4_10UnderscoreES1F_S1F_EEEEENS5_IJNS4_23SM90_TMA_LOAD_MULTICASTES1I_EEENS5_IJNS4_14ComposedLayoutINS4_7SwizzleILi1ELi4ELi3EEENS4_18smem_ptr_flag_bitsILi4EEENSM_INS5_IJSC_SG_EEENS5_IJSG_SB_EEEEEEENSM_INS5_IJNS5_IJNS5_IJSP_SB_EEESS_EEESB_NS5_IJSB_SB_EEEEEENS5_IJNS5_IJNS5_IJSS_SY_EEESX_EEESW_NS5_IJSO_SY_EEEEEEEEEEEvNS4_8identityENS5_IJNS4_13SM90_TMA_LOADES24_EEES22_vS23_EENS_8epilogue10collective18CollectiveEpilogueINS27_23Sm100TmaWarpSpecializedILi4ELi2ELi32ELb1ELb0EEEJSH_NS5_IJNSM_ISF_SB_EENSM_ISN_SB_EEEEENS_10bfloat16_tESL_S2F_SL_NS27_6fusion15FusionCallbacksIS2B_NS2G_17LinearCombinationIS2F_fS2F_fLNS_15FloatRoundStyleE2EEESH_S2E_JEEENS4_5SM1004TMEM4LOAD26SM100_TMEM_LOAD_32dp32b32xES24_NS1K_INS1L_ILi2ELi4ELi3EEENS1N_ILi16EEENSM_INS5_IJSC_SN_EEENS5_IJSN_SB_EEEEEEENS4_39AutoVectorizingCopyWithAssumedAlignmentILi128EEENS4_14SM90_TMA_STOREES2V_S2X_S2X_EEEvvEEEEvNT_6ParamsE --------------------------
	.section	.nv.shared._ZN7cutlass13device_kernelINS_4gemm6kernel13GemmUniversalIN4cute5tupleIJiiiiEEENS1_10collective13CollectiveMmaINS1_46MainloopSm100TmaUmmaWarpSpecializedBlockScaledILi21ELi2ELi2ENS5_IJNS4_1CILi1EEENSA_ILi8EEESB_EEEEENS5_IJNSA_ILi128EEESF_NSA_ILi64EEEEEENS5_IJNS_12float_e2m1_tENS_13float_ue4m3_tEEEENS5_IJNS5_IJlSB_lEEENS4_6LayoutINS5_IJNS5_IJNS5_IJNSA_ILi32EEENSA_ILi4EEEEEEiEEENS5_IJNS5_IJNSA_ILi16EEESO_EEEiEEENS5_IJSB_iEEEEEENS5_IJST_NS5_IJNS5_IJNSA_ILi0EEESB_EEENSA_ILi512EEEEEENS5_IJSW_iEEEEEEEEEEESK_S13_NS4_8TiledMMAINS4_8MMA_AtomIJNS4_17SM100_MMA_MXF4_SSISI_SI_fSJ_Li128ELi128ELi16ELNS4_4UMMA5MajorE0ELS18_0ELNS17_7ScaleInE0ELS19_0EEEEEENSM_INS5_IJSB_SB_SB_EEENS5_IJSW_SW_SW_EEEEENS5_IJNS4_10UnderscoreES1F_S1F_EEEEENS5_IJNS4_23SM90_TMA_LOAD_MULTICASTES1I_EEENS5_IJNS4_14ComposedLayoutINS4_7SwizzleILi1ELi4ELi3EEENS4_18smem_ptr_flag_bitsILi4EEENSM_INS5_IJSC_SG_EEENS5_IJSG_SB_EEEEEEENSM_INS5_IJNS5_IJNS5_IJSP_SB_EEESS_EEESB_NS5_IJSB_SB_EEEEEENS5_IJNS5_IJNS5_IJSS_SY_EEESX_EEESW_NS5_IJSO_SY_EEEEEEEEEEEvNS4_8identityENS5_IJNS4_13SM90_TMA_LOADES24_EEES22_vS23_EENS_8epilogue10collective18CollectiveEpilogueINS27_23Sm100TmaWarpSpecializedILi4ELi2ELi32ELb1ELb0EEEJSH_NS5_IJNSM_ISF_SB_EENSM_ISN_SB_EEEEENS_10bfloat16_tESL_S2F_SL_NS27_6fusion15FusionCallbacksIS2B_NS2G_17LinearCombinationIS2F_fS2F_fLNS_15FloatRoundStyleE2EEESH_S2E_JEEENS4_5SM1004TMEM4LOAD26SM100_TMEM_LOAD_32dp32b32xES24_NS1K_INS1L_ILi2ELi4ELi3EEENS1N_ILi16EEENSM_INS5_IJSC_SN_EEENS5_IJSN_SB_EEEEEEENS4_39AutoVectorizingCopyWithAssumedAlignmentILi128EEENS4_14SM90_TMA_STOREES2V_S2X_S2X_EEEvvEEEEvNT_6ParamsE,"aw",@nobits
	.sectionflags	@""
	.align	16
	.zero		1024


//--------------------- .nv.shared.reserved.0     --------------------------
	.section	.nv.shared.reserved.0,"aw",@nobits
	.weak		__nv_reservedSMEM_offset_0_alias
	.size		__nv_reservedSMEM_offset_0_alias, 0, 64
	.other		__nv_reservedSMEM_offset_0_alias,@"STO_CUDA_RESERVED_SHARED STV_DEFAULT"
__nv_reservedSMEM_offset_0_alias:
	.zero		0
.nv.shared.reserved.0:
	.zero		64
	.weak		__nv_reservedSMEM_tcgen05_partition
	.type		__nv_reservedSMEM_tcgen05_partition,@object
	.size		__nv_reservedSMEM_tcgen05_partition,(.L_0 - __nv_reservedSMEM_tcgen05_partition)
__nv_reservedSMEM_tcgen05_partition:
	.zero		32
.L_0:


//--------------------- .nv.global                --------------------------
	.section	.nv.global,"aw",@nobits
.nv.global:
	.type		_ZN40_INTERNAL_0b91c370_4_k_cu_310aa53f_181384cute1_E,@object
	.size		_ZN40_INTERNAL_0b91c370_4_k_cu_310aa53f_181384cute1_E,(_ZN40_INTERNAL_0b91c370_4_k_cu_310aa53f_181384cuda3std3__45__cpo6cbeginE - _ZN40_INTERNAL_0b91c370_4_k_cu_310aa53f_181384cute1_E)
_ZN40_INTERNAL_0b91c370_4_k_cu_310aa53f_181384cute1_E:
	.zero		1
	.type		_ZN40_INTERNAL_0b91c370_4_k_cu_310aa53f_181384cuda3std3__45__cpo6cbeginE,@object
	.size		_ZN40_INTERNAL_0b91c370_4_k_cu_310aa53f_181384cuda3std3__45__cpo6cbeginE,(_ZN40_INTERNAL_0b91c370_4_k_cu_310aa53f_181384cuda3std3__48in_placeE - _ZN40_INTERNAL_0b91c370_4_k_cu_310aa53f_181384cuda3std3__45__cpo6cbeginE)
_ZN40_INTERNAL_0b91c370_4_k_cu_310aa53f_181384cuda3std3__45__cpo6cbeginE:
	.zero		1
	.type		_ZN40_INTERNAL_0b91c370_4_k_cu_310aa53f_181384cuda3std3__48in_placeE,@object
	.size		_ZN40_INTERNAL_0b91c370_4_k_cu_310aa53f_181384cuda3std3__48in_placeE,(_ZN40_INTERNAL_0b91c370_4_k_cu_310aa53f_181384cuda3std6ranges3__45__cpo9iter_moveE - _ZN40_INTERNAL_0b91c370_4_k_cu_310aa53f_181384cuda3std3__48in_placeE)
_ZN40_INTERNAL_0b91c370_4_k_cu_310aa53f_181384cuda3std3__48in_placeE:
	.zero		1
	.type		_ZN40_INTERNAL_0b91c370_4_k_cu_310aa53f_181384cuda3std6ranges3__45__cpo9iter_moveE,@object
	.size		_ZN40_INTERNAL_0b91c370_4_k_cu_310aa53f_181384cuda3std6ranges3__45__cpo9iter_moveE,(_ZN40_INTERNAL_0b91c370_4_k_cu_310aa53f_181384cuda3std3__45__cpo5beginE - _ZN40_INTERNAL_0b91c370_4_k_cu_310aa53f_181384cuda3std6ranges3__45__cpo9iter_moveE)
_ZN40_INTERNAL_0b91c370_4_k_cu_310aa53f_181384cuda3std6ranges3__45__cpo9iter_moveE:
	.zero		1
	.type		_ZN40_INTERNAL_0b91c370_4_k_cu_310aa53f_181384cuda3std3__45__cpo5beginE,@object
	.size		_ZN40_INTERNAL_0b91c370_4_k_cu_310aa53f_181384cuda3std3__45__cpo5beginE,(_ZN40_INTERNAL_0b91c370_4_k_cu_310aa53f_181384cuda3std3__442_GLOBAL__N__0b91c370_4_k_cu_310aa53f_181386ignoreE - _ZN40_INTERNAL_0b91c370_4_k_cu_310aa53f_181384cuda3std3__45__cpo5beginE)
_ZN40_INTERNAL_0b91c370_4_k_cu_310aa53f_181384cuda3std3__45__cpo5beginE:
	.zero		1
	.type		_ZN40_INTERNAL_0b91c370_4_k_cu_310aa53f_181384cuda3std3__442_GLOBAL__N__0b91c370_4_k_cu_310aa53f_181386ignoreE,@object
	.size		_ZN40_INTERNAL_0b91c370_4_k_cu_310aa53f_181384cuda3std3__442_GLOBAL__N__0b91c370_4_k_cu_310aa53f_181386ignoreE,(_ZN40_INTERNAL_0b91c370_4_k_cu_310aa53f_181384cute7productE - _ZN40_INTERNAL_0b91c370_4_k_cu_310aa53f_181384cuda3std3__442_GLOBAL__N__0b91c370_4_k_cu_310aa53f_181386ignoreE)
_ZN40_INTERNAL_0b91c370_4_k_cu_310aa53f_181384cuda3std3__442_GLOBAL__N__0b91c370_4_k_cu_310aa53f_181386ignoreE:
	.zero		1
	.type		_ZN40_INTERNAL_0b91c370_4_k_cu_310aa53f_181384cute7productE,@object
	.size		_ZN40_INTERNAL_0b91c370_4_k_cu_310aa53f_181384cute7productE,(_ZN40_INTERNAL_0b91c370_4_k_cu_310aa53f_181384cuda3std3__45__cpo3endE - _ZN40_INTERNAL_0b91c370_4_k_cu_310aa53f_181384cute7productE)
_ZN40_INTERNAL_0b91c370_4_k_cu_310aa53f_181384cute7productE:
	.zero		1
	.type		_ZN40_INTERNAL_0b91c370_4_k_cu_310aa53f_181384cuda3std3__45__cpo3endE,@object
	.size		_ZN40_INTERNAL_0b91c370_4_k_cu_310aa53f_181384cuda3std3__45__cpo3endE,(_ZN40_INTERNAL_0b91c370_4_k_cu_310aa53f_181384cuda3std3__419piecewise_constructE - _ZN40_INTERNAL_0b91c370_4_k_cu_310aa53f_181384cuda3std3__45__cpo3endE)
_ZN40_INTERNAL_0b91c370_4_k_cu_310aa53f_181384cuda3std3__45__cpo3endE:
	.zero		1
	.type		_ZN40_INTERNAL_0b91c370_4_k_cu_310aa53f_181384cuda3std3__419piecewise_constructE,@object
	.size		_ZN40_INTERNAL_0b91c370_4_k_cu_310aa53f_181384cuda3std3__419piecewise_constructE,(_ZN40_INTERNAL_0b91c370_4_k_cu_310aa53f_181384cuda3std3__45__cpo4cendE - _ZN40_INTERNAL_0b91c370_4_k_cu_310aa53f_181384cuda3std3__419piecewise_constructE)
_ZN40_INTERNAL_0b91c370_4_k_cu_310aa53f_181384cuda3std3__419piecewise_constructE:
	.zero		1
	.type		_ZN40_INTERNAL_0b91c370_4_k_cu_310aa53f_181384cuda3std3__45__cpo4cendE,@object
	.size		_ZN40_INTERNAL_0b91c370_4_k_cu_310aa53f_181384cuda3std3__45__cpo4cendE,(_ZN40_INTERNAL_0b91c370_4_k_cu_310aa53f_181384cuda3std6ranges3__45__cpo4swapE - _ZN40_INTERNAL_0b91c370_4_k_cu_310aa53f_181384cuda3std3__45__cpo4cendE)
_ZN40_INTERNAL_0b91c370_4_k_cu_310aa53f_181384cuda3std3__45__cpo4cendE:
	.zero		1
	.type		_ZN40_INTERNAL_0b91c370_4_k_cu_310aa53f_181384cuda3std6ranges3__45__cpo4swapE,@object
	.size		_ZN40_INTERNAL_0b91c370_4_k_cu_310aa53f_181384cuda3std6ranges3__45__cpo4swapE,(.L_10 - _ZN40_INTERNAL_0b91c370_4_k_cu_310aa53f_181384cuda3std6ranges3__45__cpo4swapE)
_ZN40_INTERNAL_0b91c370_4_k_cu_310aa53f_181384cuda3std6ranges3__45__cpo4swapE:
	.zero		1
.L_10:


//--------------------- .nv.constant0._ZN7cutlass13device_kernelINS_4gemm6kernel13GemmUniversalIN4cute5tupleIJiiiiEEENS1_10collective13CollectiveMmaINS1_46MainloopSm100TmaUmmaWarpSpecializedBlockScaledILi21ELi2ELi2ENS5_IJNS4_1CILi1EEENSA_ILi8EEESB_EEEEENS5_IJNSA_ILi128EEESF_NSA_ILi64EEEEEENS5_IJNS_12float_e2m1_tENS_13float_ue4m3_tEEEENS5_IJNS5_IJlSB_lEEENS4_6LayoutINS5_IJNS5_IJNS5_IJNSA_ILi32EEENSA_ILi4EEEEEEiEEENS5_IJNS5_IJNSA_ILi16EEESO_EEEiEEENS5_IJSB_iEEEEEENS5_IJST_NS5_IJNS5_IJNSA_ILi0EEESB_EEENSA_ILi512EEEEEENS5_IJSW_iEEEEEEEEEEESK_S13_NS4_8TiledMMAINS4_8MMA_AtomIJNS4_17SM100_MMA_MXF4_SSISI_SI_fSJ_Li128ELi128ELi16ELNS4_4UMMA5MajorE0ELS18_0ELNS17_7ScaleInE0ELS19_0EEEEEENSM_INS5_IJSB_SB_SB_EEENS5_IJSW_SW_SW_EEEEENS5_IJNS4_10UnderscoreES1F_S1F_EEEEENS5_IJNS4_23SM90_TMA_LOAD_MULTICASTES1I_EEENS5_IJNS4_14ComposedLayoutINS4_7SwizzleILi1ELi4ELi3EEENS4_18smem_ptr_flag_bitsILi4EEENSM_INS5_IJSC_SG_EEENS5_IJSG_SB_EEEEEEENSM_INS5_IJNS5_IJNS5_IJSP_SB_EEESS_EEESB_NS5_IJSB_SB_EEEEEENS5_IJNS5_IJNS5_IJSS_SY_EEESX_EEESW_NS5_IJSO_SY_EEEEEEEEEEEvNS4_8identityENS5_IJNS4_13SM90_TMA_LOADES24_EEES22_vS23_EENS_8epilogue10collective18CollectiveEpilogueINS27_23Sm100TmaWarpSpecializedILi4ELi2ELi32ELb1ELb0EEEJSH_NS5_IJNSM_ISF_SB_EENSM_ISN_SB_EEEEENS_10bfloat16_tESL_S2F_SL_NS27_6fusion15FusionCallbacksIS2B_NS2G_17LinearCombinationIS2F_fS2F_fLNS_15FloatRoundStyleE2EEESH_S2E_JEEENS4_5SM1004TMEM4LOAD26SM100_TMEM_LOAD_32dp32b32xES24_NS1K_INS1L_ILi2ELi4ELi3EEENS1N_ILi16EEENSM_INS5_IJSC_SN_EEENS5_IJSN_SB_EEEEEEENS4_39AutoVectorizingCopyWithAssumedAlignmentILi128EEENS4_14SM90_TMA_STOREES2V_S2X_S2X_EEEvvEEEEvNT_6ParamsE --------------------------
	.section	.nv.constant0._ZN7cutlass13device_kernelINS_4gemm6kernel13GemmUniversalIN4cute5tupleIJiiiiEEENS1_10collective13CollectiveMmaINS1_46MainloopSm100TmaUmmaWarpSpecializedBlockScaledILi21ELi2ELi2ENS5_IJNS4_1CILi1EEENSA_ILi8EEESB_EEEEENS5_IJNSA_ILi128EEESF_NSA_ILi64EEEEEENS5_IJNS_12float_e2m1_tENS_13float_ue4m3_tEEEENS5_IJNS5_IJlSB_lEEENS4_6LayoutINS5_IJNS5_IJNS5_IJNSA_ILi32EEENSA_ILi4EEEEEEiEEENS5_IJNS5_IJNSA_ILi16EEESO_EEEiEEENS5_IJSB_iEEEEEENS5_IJST_NS5_IJNS5_IJNSA_ILi0EEESB_EEENSA_ILi512EEEEEENS5_IJSW_iEEEEEEEEEEESK_S13_NS4_8TiledMMAINS4_8MMA_AtomIJNS4_17SM100_MMA_MXF4_SSISI_SI_fSJ_Li128ELi128ELi16ELNS4_4UMMA5MajorE0ELS18_0ELNS17_7ScaleInE0ELS19_0EEEEEENSM_INS5_IJSB_SB_SB_EEENS5_IJSW_SW_SW_EEEEENS5_IJNS4_10UnderscoreES1F_S1F_EEEEENS5_IJNS4_23SM90_TMA_LOAD_MULTICASTES1I_EEENS5_IJNS4_14ComposedLayoutINS4_7SwizzleILi1ELi4ELi3EEENS4_18smem_ptr_flag_bitsILi4EEENSM_INS5_IJSC_SG_EEENS5_IJSG_SB_EEEEEEENSM_INS5_IJNS5_IJNS5_IJSP_SB_EEESS_EEESB_NS5_IJSB_SB_EEEEEENS5_IJNS5_IJNS5_IJSS_SY_EEESX_EEESW_NS5_IJSO_SY_EEEEEEEEEEEvNS4_8identityENS5_IJNS4_13SM90_TMA_LOADES24_EEES22_vS23_EENS_8epilogue10collective18CollectiveEpilogueINS27_23Sm100TmaWarpSpecializedILi4ELi2ELi32ELb1ELb0EEEJSH_NS5_IJNSM_ISF_SB_EENSM_ISN_SB_EEEEENS_10bfloat16_tESL_S2F_SL_NS27_6fusion15FusionCallbacksIS2B_NS2G_17LinearCombinationIS2F_fS2F_fLNS_15FloatRoundStyleE2EEESH_S2E_JEEENS4_5SM1004TMEM4LOAD26SM100_TMEM_LOAD_32dp32b32xES24_NS1K_INS1L_ILi2ELi4ELi3EEENS1N_ILi16EEENSM_INS5_IJSC_SN_EEENS5_IJSN_SB_EEEEEEENS4_39AutoVectorizingCopyWithAssumedAlignmentILi128EEENS4_14SM90_TMA_STOREES2V_S2X_S2X_EEEvvEEEEvNT_6ParamsE,"a",@progbits
	.sectionflags	@""
	.align	4
.nv.constant0._ZN7cutlass13device_kernelINS_4gemm6kernel13GemmUniversalIN4cute5tupleIJiiiiEEENS1_10collective13CollectiveMmaINS1_46MainloopSm100TmaUmmaWarpSpecializedBlockScaledILi21ELi2ELi2ENS5_IJNS4_1CILi1EEENSA_ILi8EEESB_EEEEENS5_IJNSA_ILi128EEESF_NSA_ILi64EEEEEENS5_IJNS_12float_e2m1_tENS_13float_ue4m3_tEEEENS5_IJNS5_IJlSB_lEEENS4_6LayoutINS5_IJNS5_IJNS5_IJNSA_ILi32EEENSA_ILi4EEEEEEiEEENS5_IJNS5_IJNSA_ILi16EEESO_EEEiEEENS5_IJSB_iEEEEEENS5_IJST_NS5_IJNS5_IJNSA_ILi0EEESB_EEENSA_ILi512EEEEEENS5_IJSW_iEEEEEEEEEEESK_S13_NS4_8TiledMMAINS4_8MMA_AtomIJNS4_17SM100_MMA_MXF4_SSISI_SI_fSJ_Li128ELi128ELi16ELNS4_4UMMA5MajorE0ELS18_0ELNS17_7ScaleInE0ELS19_0EEEEEENSM_INS5_IJSB_SB_SB_EEENS5_IJSW_SW_SW_EEEEENS5_IJNS4_10UnderscoreES1F_S1F_EEEEENS5_IJNS4_23SM90_TMA_LOAD_MULTICASTES1I_EEENS5_IJNS4_14ComposedLayoutINS4_7SwizzleILi1ELi4ELi3EEENS4_18smem_ptr_flag_bitsILi4EEENSM_INS5_IJSC_SG_EEENS5_IJSG_SB_EEEEEEENSM_INS5_IJNS5_IJNS5_IJSP_SB_EEESS_EEESB_NS5_IJSB_SB_EEEEEENS5_IJNS5_IJNS5_IJSS_SY_EEESX_EEESW_NS5_IJSO_SY_EEEEEEEEEEEvNS4_8identityENS5_IJNS4_13SM90_TMA_LOADES24_EEES22_vS23_EENS_8epilogue10collective18CollectiveEpilogueINS27_23Sm100TmaWarpSpecializedILi4ELi2ELi32ELb1ELb0EEEJSH_NS5_IJNSM_ISF_SB_EENSM_ISN_SB_EEEEENS_10bfloat16_tESL_S2F_SL_NS27_6fusion15FusionCallbacksIS2B_NS2G_17LinearCombinationIS2F_fS2F_fLNS_15FloatRoundStyleE2EEESH_S2E_JEEENS4_5SM1004TMEM4LOAD26SM100_TMEM_LOAD_32dp32b32xES24_NS1K_INS1L_ILi2ELi4ELi3EEENS1N_ILi16EEENSM_INS5_IJSC_SN_EEENS5_IJSN_SB_EEEEEEENS4_39AutoVectorizingCopyWithAssumedAlignmentILi128EEENS4_14SM90_TMA_STOREES2V_S2X_S2X_EEEvvEEEEvNT_6ParamsE:
	.zero		3968


//--------------------- SYMBOLS --------------------------

	.type		.nv.reservedSmem.offset0,@object
	.size		.nv.reservedSmem.offset0,0x4
	.type		.nv.reservedSmem.cap,@object
	.size		.nv.reservedSmem.cap,0x4
	.type		__assertfail,@function
